//
// Generated by NVIDIA NVVM Compiler
//
// Compiler Build ID: CL-36424714
// Cuda compilation tools, release 13.0, V13.0.88
// Based on NVVM 20.0.0
//

.version 9.0
.target sm_100
.address_size 64

	// .globl	_Z29update_struct_do_advance_cons12UpdateStructd

.visible .entry _Z29update_struct_do_advance_cons12UpdateStructd(
	.param .align 8 .b8 _Z29update_struct_do_advance_cons12UpdateStructd_param_0[40],
	.param .f64 _Z29update_struct_do_advance_cons12UpdateStructd_param_1
)
{
	.reg .pred 	%p<3>;
	.reg .b32 	%r<17>;
	.reg .b64 	%rd<12>;
	.reg .b64 	%fd<173>;

	ld.param.u64 	%rd2, [_Z29update_struct_do_advance_cons12UpdateStructd_param_0+32];
	ld.param.u64 	%rd1, [_Z29update_struct_do_advance_cons12UpdateStructd_param_0+24];
	ld.param.f64 	%fd2, [_Z29update_struct_do_advance_cons12UpdateStructd_param_0+16];
	ld.param.f64 	%fd1, [_Z29update_struct_do_advance_cons12UpdateStructd_param_0+8];
	ld.param.u32 	%r1, [_Z29update_struct_do_advance_cons12UpdateStructd_param_0];
	mov.u32 	%r2, %ctaid.x;
	mov.u32 	%r3, %ntid.x;
	mov.u32 	%r4, %tid.x;
	mad.lo.s32 	%r5, %r2, %r3, %r4;
	setp.ge.s32 	%p1, %r5, %r1;
	@%p1 bra 	$L__BB0_2;
	ld.param.f64 	%fd172, [_Z29update_struct_do_advance_cons12UpdateStructd_param_1];
	cvta.to.global.u64 	%rd3, %rd2;
	cvta.to.global.u64 	%rd4, %rd1;
	mov.u32 	%r6, %ctaid.x;
	mov.u32 	%r7, %ntid.x;
	mov.u32 	%r8, %tid.x;
	mad.lo.s32 	%r9, %r6, %r7, %r8;
	add.s32 	%r10, %r9, 1;
	max.u32 	%r11, %r9, 1;
	shl.b32 	%r12, %r11, 2;
	setp.eq.s32 	%p2, %r10, %r1;
	selp.b32 	%r13, %r9, %r10, %p2;
	sub.f64 	%fd4, %fd2, %fd1;
	cvt.rn.f64.s32 	%fd5, %r1;
	div.rn.f64 	%fd6, %fd4, %fd5;
	add.s32 	%r14, %r12, -4;
	mul.wide.s32 	%rd5, %r14, 8;
	add.s64 	%rd6, %rd4, %rd5;
	shl.b32 	%r15, %r9, 2;
	mul.wide.s32 	%rd7, %r15, 8;
	add.s64 	%rd8, %rd4, %rd7;
	shl.b32 	%r16, %r13, 2;
	mul.wide.s32 	%rd9, %r16, 8;
	add.s64 	%rd10, %rd4, %rd9;
	ld.global.f64 	%fd7, [%rd6];
	ld.global.f64 	%fd8, [%rd6+8];
	ld.global.f64 	%fd9, [%rd6+16];
	ld.global.f64 	%fd10, [%rd6+24];
	mul.f64 	%fd11, %fd7, %fd8;
	mul.f64 	%fd12, %fd7, %fd9;
	mul.f64 	%fd13, %fd7, 0d3FE0000000000000;
	mul.f64 	%fd14, %fd9, %fd9;
	fma.rn.f64 	%fd15, %fd8, %fd8, %fd14;
	div.rn.f64 	%fd16, %fd10, 0d3FE5555555555556;
	fma.rn.f64 	%fd17, %fd13, %fd15, %fd16;
	ld.global.f64 	%fd18, [%rd8];
	ld.global.f64 	%fd19, [%rd8+8];
	ld.global.f64 	%fd20, [%rd8+16];
	ld.global.f64 	%fd21, [%rd8+24];
	mul.f64 	%fd22, %fd18, %fd19;
	mul.f64 	%fd23, %fd18, %fd20;
	mul.f64 	%fd24, %fd18, 0d3FE0000000000000;
	mul.f64 	%fd25, %fd20, %fd20;
	fma.rn.f64 	%fd26, %fd19, %fd19, %fd25;
	div.rn.f64 	%fd27, %fd21, 0d3FE5555555555556;
	fma.rn.f64 	%fd28, %fd24, %fd26, %fd27;
	fma.rn.f64 	%fd29, %fd8, %fd11, %fd10;
	mul.f64 	%fd30, %fd8, %fd12;
	fma.rn.f64 	%fd31, %fd10, 0d0000000000000000, %fd30;
	mul.f64 	%fd32, %fd8, %fd17;
	fma.rn.f64 	%fd33, %fd8, %fd10, %fd32;
	fma.rn.f64 	%fd34, %fd19, %fd22, %fd21;
	mul.f64 	%fd35, %fd19, %fd23;
	fma.rn.f64 	%fd36, %fd21, 0d0000000000000000, %fd35;
	mul.f64 	%fd37, %fd19, %fd28;
	fma.rn.f64 	%fd38, %fd19, %fd21, %fd37;
	mul.f64 	%fd39, %fd10, 0d3FFAAAAAAAAAAAAB;
	div.rn.f64 	%fd40, %fd39, %fd7;
	sqrt.rn.f64 	%fd41, %fd40;
	sub.f64 	%fd42, %fd8, %fd41;
	add.f64 	%fd43, %fd8, %fd41;
	mul.f64 	%fd44, %fd21, 0d3FFAAAAAAAAAAAAB;
	div.rn.f64 	%fd45, %fd44, %fd18;
	sqrt.rn.f64 	%fd46, %fd45;
	sub.f64 	%fd47, %fd19, %fd46;
	add.f64 	%fd48, %fd19, %fd46;
	min.f64 	%fd49, %fd42, %fd47;
	min.f64 	%fd50, %fd49, 0d0000000000000000;
	max.f64 	%fd51, %fd43, %fd48;
	max.f64 	%fd52, %fd51, 0d0000000000000000;
	sub.f64 	%fd53, %fd52, %fd50;
	mul.f64 	%fd54, %fd52, %fd11;
	mul.f64 	%fd55, %fd50, %fd22;
	sub.f64 	%fd56, %fd54, %fd55;
	sub.f64 	%fd57, %fd7, %fd18;
	mul.f64 	%fd58, %fd52, %fd57;
	mul.f64 	%fd59, %fd50, %fd58;
	sub.f64 	%fd60, %fd56, %fd59;
	div.rn.f64 	%fd61, %fd60, %fd53;
	mul.f64 	%fd62, %fd52, %fd29;
	mul.f64 	%fd63, %fd50, %fd34;
	sub.f64 	%fd64, %fd62, %fd63;
	sub.f64 	%fd65, %fd11, %fd22;
	mul.f64 	%fd66, %fd52, %fd65;
	mul.f64 	%fd67, %fd50, %fd66;
	sub.f64 	%fd68, %fd64, %fd67;
	div.rn.f64 	%fd69, %fd68, %fd53;
	mul.f64 	%fd70, %fd52, %fd31;
	mul.f64 	%fd71, %fd50, %fd36;
	sub.f64 	%fd72, %fd70, %fd71;
	sub.f64 	%fd73, %fd12, %fd23;
	mul.f64 	%fd74, %fd52, %fd73;
	mul.f64 	%fd75, %fd50, %fd74;
	sub.f64 	%fd76, %fd72, %fd75;
	div.rn.f64 	%fd77, %fd76, %fd53;
	mul.f64 	%fd78, %fd52, %fd33;
	mul.f64 	%fd79, %fd50, %fd38;
	sub.f64 	%fd80, %fd78, %fd79;
	sub.f64 	%fd81, %fd17, %fd28;
	mul.f64 	%fd82, %fd52, %fd81;
	mul.f64 	%fd83, %fd50, %fd82;
	sub.f64 	%fd84, %fd80, %fd83;
	div.rn.f64 	%fd85, %fd84, %fd53;
	ld.global.f64 	%fd86, [%rd10];
	ld.global.f64 	%fd87, [%rd10+8];
	ld.global.f64 	%fd88, [%rd10+16];
	ld.global.f64 	%fd89, [%rd10+24];
	mul.f64 	%fd90, %fd86, %fd87;
	mul.f64 	%fd91, %fd86, %fd88;
	mul.f64 	%fd92, %fd86, 0d3FE0000000000000;
	mul.f64 	%fd93, %fd88, %fd88;
	fma.rn.f64 	%fd94, %fd87, %fd87, %fd93;
	div.rn.f64 	%fd95, %fd89, 0d3FE5555555555556;
	fma.rn.f64 	%fd96, %fd92, %fd94, %fd95;
	fma.rn.f64 	%fd97, %fd87, %fd90, %fd89;
	mul.f64 	%fd98, %fd87, %fd91;
	fma.rn.f64 	%fd99, %fd89, 0d0000000000000000, %fd98;
	mul.f64 	%fd100, %fd87, %fd96;
	fma.rn.f64 	%fd101, %fd87, %fd89, %fd100;
	mul.f64 	%fd102, %fd89, 0d3FFAAAAAAAAAAAAB;
	div.rn.f64 	%fd103, %fd102, %fd86;
	sqrt.rn.f64 	%fd104, %fd103;
	sub.f64 	%fd105, %fd87, %fd104;
	add.f64 	%fd106, %fd87, %fd104;
	min.f64 	%fd107, %fd47, %fd105;
	min.f64 	%fd108, %fd107, 0d0000000000000000;
	max.f64 	%fd109, %fd48, %fd106;
	max.f64 	%fd110, %fd109, 0d0000000000000000;
	sub.f64 	%fd111, %fd110, %fd108;
	mul.f64 	%fd112, %fd110, %fd22;
	mul.f64 	%fd113, %fd108, %fd90;
	sub.f64 	%fd114, %fd112, %fd113;
	sub.f64 	%fd115, %fd18, %fd86;
	mul.f64 	%fd116, %fd110, %fd115;
	mul.f64 	%fd117, %fd108, %fd116;
	sub.f64 	%fd118, %fd114, %fd117;
	div.rn.f64 	%fd119, %fd118, %fd111;
	mul.f64 	%fd120, %fd110, %fd34;
	mul.f64 	%fd121, %fd108, %fd97;
	sub.f64 	%fd122, %fd120, %fd121;
	sub.f64 	%fd123, %fd22, %fd90;
	mul.f64 	%fd124, %fd110, %fd123;
	mul.f64 	%fd125, %fd108, %fd124;
	sub.f64 	%fd126, %fd122, %fd125;
	div.rn.f64 	%fd127, %fd126, %fd111;
	mul.f64 	%fd128, %fd110, %fd36;
	mul.f64 	%fd129, %fd108, %fd99;
	sub.f64 	%fd130, %fd128, %fd129;
	sub.f64 	%fd131, %fd23, %fd91;
	mul.f64 	%fd132, %fd110, %fd131;
	mul.f64 	%fd133, %fd108, %fd132;
	sub.f64 	%fd134, %fd130, %fd133;
	div.rn.f64 	%fd135, %fd134, %fd111;
	mul.f64 	%fd136, %fd110, %fd38;
	mul.f64 	%fd137, %fd108, %fd101;
	sub.f64 	%fd138, %fd136, %fd137;
	sub.f64 	%fd139, %fd28, %fd96;
	mul.f64 	%fd140, %fd110, %fd139;
	mul.f64 	%fd141, %fd108, %fd140;
	sub.f64 	%fd142, %fd138, %fd141;
	div.rn.f64 	%fd143, %fd142, %fd111;
	add.s64 	%rd11, %rd3, %rd7;
	sub.f64 	%fd144, %fd119, %fd61;
	mul.f64 	%fd145, %fd172, %fd144;
	div.rn.f64 	%fd146, %fd145, %fd6;
	ld.global.f64 	%fd147, [%rd11];
	sub.f64 	%fd148, %fd147, %fd146;
	st.global.f64 	[%rd11], %fd148;
	sub.f64 	%fd149, %fd127, %fd69;
	mul.f64 	%fd150, %fd172, %fd149;
	div.rn.f64 	%fd151, %fd150, %fd6;
	ld.global.f64 	%fd152, [%rd11+8];
	sub.f64 	%fd153, %fd152, %fd151;
	st.global.f64 	[%rd11+8], %fd153;
	sub.f64 	%fd154, %fd135, %fd77;
	mul.f64 	%fd155, %fd172, %fd154;
	div.rn.f64 	%fd156, %fd155, %fd6;
	ld.global.f64 	%fd157, [%rd11+16];
	sub.f64 	%fd158, %fd157, %fd156;
	st.global.f64 	[%rd11+16], %fd158;
	sub.f64 	%fd159, %fd143, %fd85;
	mul.f64 	%fd160, %fd172, %fd159;
	div.rn.f64 	%fd161, %fd160, %fd6;
	ld.global.f64 	%fd162, [%rd11+24];
	sub.f64 	%fd163, %fd162, %fd161;
	st.global.f64 	[%rd11+24], %fd163;
	div.rn.f64 	%fd164, %fd153, %fd148;
	div.rn.f64 	%fd165, %fd158, %fd148;
	mul.f64 	%fd166, %fd148, 0d3FE0000000000000;
	mul.f64 	%fd167, %fd165, %fd165;
	fma.rn.f64 	%fd168, %fd164, %fd164, %fd167;
	mul.f64 	%fd169, %fd166, %fd168;
	sub.f64 	%fd170, %fd163, %fd169;
	mul.f64 	%fd171, %fd170, 0d3FE5555555555556;
	st.global.f64 	[%rd8], %fd148;
	st.global.f64 	[%rd8+8], %fd164;
	st.global.f64 	[%rd8+16], %fd165;
	st.global.f64 	[%rd8+24], %fd171;
$L__BB0_2:
	ret;

}


// ===== COMPILED SASS (sm_100) =====

	.target	sm_100

	.elftype	@"ET_EXEC"


//--------------------- .note.nv.tkinfo           --------------------------
	.section	.note.nv.tkinfo,"",@"SHT_NOTE"
	.sectionflags	@"SHF_NOTE_NV_TKINFO"
	.tkinfo
        /*0018*/ 	.word	0x00000002
        /*0030*/ 	.string	""
        /*0030*/ 	.string	"ptxas"
        /*0030*/ 	.string	"Cuda compilation tools, release 13.0, V13.0.88"
        /*0030*/ 	.string	"Build cuda_13.0.r13.0/compiler.36424714_0"
        /*0030*/ 	.string	"-arch sm_100 -m 64 "



//--------------------- .note.nv.cuinfo           --------------------------
	.section	.note.nv.cuinfo,"",@"SHT_NOTE"
	.sectionflags	@"SHF_NOTE_NV_CUINFO"
        /*0018*/ 	.short	0x0002
        /*001a*/ 	.short	0x0064
        /*001c*/ 	.short	0x0082
	.zero		2


//--------------------- .nv.info                  --------------------------
	.section	.nv.info,"",@"SHT_CUDA_INFO"
	.align	4


	//----- nvinfo : EIATTR_REGCOUNT
	.align		4
        /*0000*/ 	.byte	0x04, 0x2f
        /*0002*/ 	.short	(.L_1 - .L_0)
	.align		4
.L_0:
        /*0004*/ 	.word	index@(_Z29update_struct_do_advance_cons12UpdateStructd)
        /*0008*/ 	.word	0x0000004a


	//----- nvinfo : EIATTR_FRAME_SIZE
	.align		4
.L_1:
        /*000c*/ 	.byte	0x04, 0x11
        /*000e*/ 	.short	(.L_3 - .L_2)
	.align		4
.L_2:
        /*0010*/ 	.word	index@($__internal_1_$__cuda_sm20_dsqrt_rn_f64_mediumpath_v1)
        /*0014*/ 	.word	0x00000000


	//----- nvinfo : EIATTR_FRAME_SIZE
	.align		4
.L_3:
        /*0018*/ 	.byte	0x04, 0x11
        /*001a*/ 	.short	(.L_5 - .L_4)
	.align		4
.L_4:
        /*001c*/ 	.word	index@($__internal_0_$__cuda_sm20_div_rn_f64_full)
        /*0020*/ 	.word	0x00000000


	//----- nvinfo : EIATTR_FRAME_SIZE
	.align		4
.L_5:
        /*0024*/ 	.byte	0x04, 0x11
        /*0026*/ 	.short	(.L_7 - .L_6)
	.align		4
.L_6:
        /*0028*/ 	.word	index@(_Z29update_struct_do_advance_cons12UpdateStructd)
        /*002c*/ 	.word	0x00000000


	//----- nvinfo : EIATTR_MIN_STACK_SIZE
	.align		4
.L_7:
        /*0030*/ 	.byte	0x04, 0x12
        /*0032*/ 	.short	(.L_9 - .L_8)
	.align		4
.L_8:
        /*0034*/ 	.word	index@(_Z29update_struct_do_advance_cons12UpdateStructd)
        /*0038*/ 	.word	0x00000000
.L_9:


//--------------------- .nv.compat                --------------------------
	.section	.nv.compat,"",@"SHT_CUDA_COMPAT_INFO"
	.align	4
        /*0000*/ 	.byte	0x02, 0x09, 0x00, 0x00, 0x02, 0x02, 0x01, 0x00, 0x02, 0x05, 0x05, 0x00, 0x03, 0x07, 0x01, 0x01
        /*0010*/ 	.byte	0x02, 0x03, 0x00, 0x00, 0x02, 0x06, 0x01, 0x00, 0x04, 0x0b, 0x08, 0x00, 0x01, 0x00, 0x00, 0x00
        /*0020*/ 	.byte	0x00, 0x00, 0x00, 0x00


//--------------------- .nv.info._Z29update_struct_do_advance_cons12UpdateStructd --------------------------
	.section	.nv.info._Z29update_struct_do_advance_cons12UpdateStructd,"",@"SHT_CUDA_INFO"
	.sectionflags	@""
	.align	4


	//----- nvinfo : EIATTR_CUDA_API_VERSION
	.align		4
        /*0000*/ 	.byte	0x04, 0x37
        /*0002*/ 	.short	(.L_11 - .L_10)
.L_10:
        /*0004*/ 	.word	0x00000082


	//----- nvinfo : EIATTR_KPARAM_INFO
	.align		4
.L_11:
        /*0008*/ 	.byte	0x04, 0x17
        /*000a*/ 	.short	(.L_13 - .L_12)
.L_12:
        /*000c*/ 	.word	0x00000000
        /*0010*/ 	.short	0x0001
        /*0012*/ 	.short	0x0028
        /*0014*/ 	.byte	0x00, 0xf0, 0x21, 0x00


	//----- nvinfo : EIATTR_KPARAM_INFO
	.align		4
.L_13:
        /*0018*/ 	.byte	0x04, 0x17
        /*001a*/ 	.short	(.L_15 - .L_14)
.L_14:
        /*001c*/ 	.word	0x00000000
        /*0020*/ 	.short	0x0000
        /*0022*/ 	.short	0x0000
        /*0024*/ 	.byte	0x00, 0xf0, 0xa1, 0x00


	//----- nvinfo : EIATTR_SPARSE_MMA_MASK
	.align		4
.L_15:
        /*0028*/ 	.byte	0x03, 0x50
        /*002a*/ 	.short	0x0000


	//----- nvinfo : EIATTR_MAXREG_COUNT
	.align		4
        /*002c*/ 	.byte	0x03, 0x1b
        /*002e*/ 	.short	0x00ff


	//----- nvinfo : EIATTR_MERCURY_ISA_VERSION
	.align		4
        /*0030*/ 	.byte	0x03, 0x5f
        /*0032*/ 	.short	0x0101


	//----- nvinfo : EIATTR_VRC_CTA_INIT_COUNT
	.align		4
        /*0034*/ 	.byte	0x02, 0x4a
	.zero		1
	.zero		1


	//----- nvinfo : EIATTR_EXIT_INSTR_OFFSETS
	.align		4
        /*0038*/ 	.byte	0x04, 0x1c
        /*003a*/ 	.short	(.L_17 - .L_16)


	//   ....[0]....
.L_16:
        /*003c*/ 	.word	0x00000070


	//   ....[1]....
        /*0040*/ 	.word	0x00003130


	//----- nvinfo : EIATTR_CRS_STACK_SIZE
	.align		4
.L_17:
        /*0044*/ 	.byte	0x04, 0x1e
        /*0046*/ 	.short	(.L_19 - .L_18)
.L_18:
        /*0048*/ 	.word	0x00000000


	//----- nvinfo : EIATTR_CBANK_PARAM_SIZE
	.align		4
.L_19:
        /*004c*/ 	.byte	0x03, 0x19
        /*004e*/ 	.short	0x0030


	//----- nvinfo : EIATTR_PARAM_CBANK
	.align		4
        /*0050*/ 	.byte	0x04, 0x0a
        /*0052*/ 	.short	(.L_21 - .L_20)
	.align		4
.L_20:
        /*0054*/ 	.word	index@(.nv.constant0._Z29update_struct_do_advance_cons12UpdateStructd)
        /*0058*/ 	.short	0x0380
        /*005a*/ 	.short	0x0030


	//----- nvinfo : EIATTR_SW_WAR
	.align		4
.L_21:
        /*005c*/ 	.byte	0x04, 0x36
        /*005e*/ 	.short	(.L_23 - .L_22)
.L_22:
        /*0060*/ 	.word	0x00000008
.L_23:


//--------------------- .nv.callgraph             --------------------------
	.section	.nv.callgraph,"",@"SHT_CUDA_CALLGRAPH"
	.align	4
	.sectionentsize	8
	.align		4
        /*0000*/ 	.word	0x00000000
	.align		4
        /*0004*/ 	.word	0xffffffff
	.align		4
        /*0008*/ 	.word	0x00000000
	.align		4
        /*000c*/ 	.word	0xfffffffe
	.align		4
        /*0010*/ 	.word	0x00000000
	.align		4
        /*0014*/ 	.word	0xfffffffd
	.align		4
        /*0018*/ 	.word	0x00000000
	.align		4
        /*001c*/ 	.word	0xfffffffc


//--------------------- .text._Z29update_struct_do_advance_cons12UpdateStructd --------------------------
	.section	.text._Z29update_struct_do_advance_cons12UpdateStructd,"ax",@progbits
	.align	128
        .global         _Z29update_struct_do_advance_cons12UpdateStructd
        .type           _Z29update_struct_do_advance_cons12UpdateStructd,@function
        .size           _Z29update_struct_do_advance_cons12UpdateStructd,(.L_x_58 - _Z29update_struct_do_advance_cons12UpdateStructd)
        .other          _Z29update_struct_do_advance_cons12UpdateStructd,@"STO_CUDA_ENTRY STV_DEFAULT"
_Z29update_struct_do_advance_cons12UpdateStructd:
.text._Z29update_struct_do_advance_cons12UpdateStructd:
[----:B------:R-:W-:Y:S01]  /*0000*/  LDC R1, c[0x0][0x37c] ;  /* 0x0000df00ff017b82 */ /* 0x000fe20000000800 */
[----:B------:R-:W0:Y:S07]  /*0010*/  S2R R11, SR_TID.X ;  /* 0x00000000000b7919 */ /* 0x000e2e0000002100 */
[----:B------:R-:W0:Y:S01]  /*0020*/  S2UR UR4, SR_CTAID.X ;  /* 0x00000000000479c3 */ /* 0x000e220000002500 */
[----:B------:R-:W1:Y:S07]  /*0030*/  LDCU UR6, c[0x0][0x380] ;  /* 0x00007000ff0677ac */ /* 0x000e6e0008000800 */
[----:B------:R-:W0:Y:S02]  /*0040*/  LDC R0, c[0x0][0x360] ;  /* 0x0000d800ff007b82 */ /* 0x000e240000000800 */
[----:B0-----:R-:W-:-:S05]  /*0050*/  IMAD R0, R0, UR4, R11 ;  /* 0x0000000400007c24 */ /* 0x001fca000f8e020b */
[----:B-1----:R-:W-:-:S13]  /*0060*/  ISETP.GE.AND P0, PT, R0, UR6, PT ;  /* 0x0000000600007c0c */ /* 0x002fda000bf06270 */
[----:B------:R-:W-:Y:S05]  /*0070*/  @P0 EXIT ;  /* 0x000000000000094d */ /* 0x000fea0003800000 */
[----:B------:R-:W0:Y:S01]  /*0080*/  I2F.F64 R6, UR6 ;  /* 0x0000000600067d12 */ /* 0x000e220008201c00 */
[----:B------:R-:W-:Y:S01]  /*0090*/  IMAD.MOV.U32 R2, RZ, RZ, 0x1 ;  /* 0x00000001ff027424 */ /* 0x000fe200078e00ff */
[----:B------:R-:W1:Y:S01]  /*00a0*/  LDC.64 R14, c[0x0][0x388] ;  /* 0x0000e200ff0e7b82 */ /* 0x000e620000000a00 */
[----:B------:R-:W1:Y:S07]  /*00b0*/  LDCU.64 UR8, c[0x0][0x390] ;  /* 0x00007200ff0877ac */ /* 0x000e6e0008000a00 */
[----:B------:R-:W2:Y:S01]  /*00c0*/  LDC R0, c[0x0][0x360] ;  /* 0x0000d800ff007b82 */ /* 0x000ea20000000800 */
[----:B0-----:R-:W0:Y:S01]  /*00d0*/  MUFU.RCP64H R3, R7 ;  /* 0x0000000700037308 */ /* 0x001e220000001800 */
[----:B-1----:R-:W-:-:S02]  /*00e0*/  DADD R14, -R14, UR8 ;  /* 0x000000080e0e7e29 */ /* 0x002fc40008000100 */
[----:B0-----:R-:W-:Y:S01]  /*00f0*/  DFMA R4, -R6, R2, 1 ;  /* 0x3ff000000604742b */ /* 0x001fe20000000102 */
[----:B--2---:R-:W-:Y:S01]  /*0100*/  IMAD R0, R0, UR4, R11 ;  /* 0x0000000400007c24 */ /* 0x004fe2000f8e020b */
[----:B------:R-:W0:Y:S06]  /*0110*/  LDCU.64 UR4, c[0x0][0x358] ;  /* 0x00006b00ff0477ac */ /* 0x000e2c0008000a00 */
[----:B------:R-:W-:Y:S01]  /*0120*/  FSETP.GEU.AND P2, PT, |R15|, 6.5827683646048100446e-37, PT ;  /* 0x036000000f00780b */ /* 0x000fe20003f4e200 */
[----:B------:R-:W-:-:S08]  /*0130*/  DFMA R4, R4, R4, R4 ;  /* 0x000000040404722b */ /* 0x000fd00000000004 */
[----:B------:R-:W-:-:S08]  /*0140*/  DFMA R4, R2, R4, R2 ;  /* 0x000000040204722b */ /* 0x000fd00000000002 */
[----:B------:R-:W-:-:S08]  /*0150*/  DFMA R2, -R6, R4, 1 ;  /* 0x3ff000000602742b */ /* 0x000fd00000000104 */
[----:B------:R-:W-:-:S08]  /*0160*/  DFMA R2, R4, R2, R4 ;  /* 0x000000020402722b */ /* 0x000fd00000000004 */
[----:B------:R-:W-:-:S08]  /*0170*/  DMUL R4, R14, R2 ;  /* 0x000000020e047228 */ /* 0x000fd00000000000 */
[----:B------:R-:W-:-:S08]  /*0180*/  DFMA R8, -R6, R4, R14 ;  /* 0x000000040608722b */ /* 0x000fd0000000010e */
[----:B------:R-:W-:Y:S01]  /*0190*/  DFMA R2, R2, R8, R4 ;  /* 0x000000080202722b */ /* 0x000fe20000000004 */
[C---:B------:R-:W-:Y:S01]  /*01a0*/  VIADD R9, R0.reuse, 0x1 ;  /* 0x0000000100097836 */ /* 0x040fe20000000000 */
[----:B------:R-:W-:-:S04]  /*01b0*/  VIMNMX.U32 R5, PT, PT, R0, 0x1, !PT ;  /* 0x0000000100057848 */ /* 0x000fc80007fe0000 */
[----:B------:R-:W-:-:S04]  /*01c0*/  ISETP.NE.AND P0, PT, R9, UR6, PT ;  /* 0x0000000609007c0c */ /* 0x000fc8000bf05270 */
[----:B------:R-:W-:-:S05]  /*01d0*/  FFMA R4, RZ, R7, R3 ;  /* 0x00000007ff047223 */ /* 0x000fca0000000003 */
[----:B------:R-:W-:Y:S02]  /*01e0*/  FSETP.GT.AND P1, PT, |R4|, 1.469367938527859385e-39, PT ;  /* 0x001000000400780b */ /* 0x000fe40003f24200 */
[----:B------:R-:W-:-:S11]  /*01f0*/  SEL R4, R0, R9, !P0 ;  /* 0x0000000900047207 */ /* 0x000fd60004000000 */
[----:B0-----:R-:W-:Y:S05]  /*0200*/  @P1 BRA P2, `(.L_x_0) ;  /* 0x00000000001c1947 */ /* 0x001fea0001000000 */
[----:B------:R-:W-:Y:S01]  /*0210*/  IMAD.MOV.U32 R16, RZ, RZ, R14 ;  /* 0x000000ffff107224 */ /* 0x000fe200078e000e */
[----:B------:R-:W-:Y:S01]  /*0220*/  MOV R14, R6 ;  /* 0x00000006000e7202 */ /* 0x000fe20000000f00 */
[----:B------:R-:W-:Y:S01]  /*0230*/  IMAD.MOV.U32 R12, RZ, RZ, R7 ;  /* 0x000000ffff0c7224 */ /* 0x000fe200078e0007 */
[----:B------:R-:W-:-:S07]  /*0240*/  MOV R13, 0x260 ;  /* 0x00000260000d7802 */ /* 0x000fce0000000f00 */
[----:B------:R-:W-:Y:S05]  /*0250*/  CALL.REL.NOINC `($__internal_0_$__cuda_sm20_div_rn_f64_full) ;  /* 0x0000002c00b87944 */ /* 0x000fea0003c00000 */
[----:B------:R-:W-:Y:S02]  /*0260*/  IMAD.MOV.U32 R2, RZ, RZ, R14 ;  /* 0x000000ffff027224 */ /* 0x000fe400078e000e */
[----:B------:R-:W-:-:S07]  /*0270*/  IMAD.MOV.U32 R3, RZ, RZ, R12 ;  /* 0x000000ffff037224 */ /* 0x000fce00078e000c */
.L_x_0:
[----:B------:R-:W0:Y:S01]  /*0280*/  LDC.64 R22, c[0x0][0x398] ;  /* 0x0000e600ff167b82 */ /* 0x000e220000000a00 */
[----:B------:R-:W-:-:S05]  /*0290*/  LEA R5, R5, 0xfffffffc, 0x2 ;  /* 0xfffffffc05057811 */ /* 0x000fca00078e10ff */
[----:B0-----:R-:W-:-:S05]  /*02a0*/  IMAD.WIDE R6, R5, 0x8, R22 ;  /* 0x0000000805067825 */ /* 0x001fca00078e0216 */
[----:B------:R-:W2:Y:S04]  /*02b0*/  LDG.E.64 R50, desc[UR4][R6.64+0x18] ;  /* 0x0000180406327981 */ /* 0x000ea8000c1e1b00 */
[----:B------:R-:W3:Y:S04]  /*02c0*/  LDG.E.64 R8, desc[UR4][R6.64+0x10] ;  /* 0x0000100406087981 */ /* 0x000ee8000c1e1b00 */
[----:B------:R-:W4:Y:S04]  /*02d0*/  LDG.E.64 R56, desc[UR4][R6.64] ;  /* 0x0000000406387981 */ /* 0x000f28000c1e1b00 */
[----:B------:R3:W5:Y:S01]  /*02e0*/  LDG.E.64 R52, desc[UR4][R6.64+0x8] ;  /* 0x0000080406347981 */ /* 0x000762000c1e1b00 */
[----:B------:R-:W0:Y:S01]  /*02f0*/  MUFU.RCP64H R11, 0.66666650772094726562 ;  /* 0x3fe55555000b7908 */ /* 0x000e220000001800 */
[----:B------:R-:W-:Y:S01]  /*0300*/  MOV R16, 0x55555556 ;  /* 0x5555555600107802 */ /* 0x000fe20000000f00 */
[----:B------:R-:W-:Y:S01]  /*0310*/  IMAD.MOV.U32 R17, RZ, RZ, 0x3fe55555 ;  /* 0x3fe55555ff117424 */ /* 0x000fe200078e00ff */
[----:B------:R-:W-:Y:S01]  /*0320*/  SHF.L.U32 R0, R0, 0x2, RZ ;  /* 0x0000000200007819 */ /* 0x000fe200000006ff */
[----:B------:R-:W-:Y:S01]  /*0330*/  IMAD.MOV.U32 R10, RZ, RZ, 0x1 ;  /* 0x00000001ff0a7424 */ /* 0x000fe200078e00ff */
[----:B------:R-:W-:Y:S01]  /*0340*/  BSSY.RECONVERGENT B1, `(.L_x_1) ;  /* 0x000001b000017945 */ /* 0x000fe20003800200 */
[----:B------:R-:W-:-:S04]  /*0350*/  IMAD.SHL.U32 R47, R4, 0x4, RZ ;  /* 0x00000004042f7824 */ /* 0x000fc800078e00ff */
[----:B------:R-:W-:-:S04]  /*0360*/  IMAD.WIDE R46, R47, 0x8, R22 ;  /* 0x000000082f2e7825 */ /* 0x000fc800078e0216 */
[----:B------:R-:W-:Y:S01]  /*0370*/  IMAD.WIDE R22, R0, 0x8, R22 ;  /* 0x0000000800167825 */ /* 0x000fe200078e0216 */
[----:B0-----:R-:W-:-:S08]  /*0380*/  DFMA R12, R10, -R16, 1 ;  /* 0x3ff000000a0c742b */ /* 0x001fd00000000810 */
[----:B------:R-:W-:-:S08]  /*0390*/  DFMA R12, R12, R12, R12 ;  /* 0x0000000c0c0c722b */ /* 0x000fd0000000000c */
[----:B------:R-:W-:-:S08]  /*03a0*/  DFMA R12, R10, R12, R10 ;  /* 0x0000000c0a0c722b */ /* 0x000fd0000000000a */
[----:B------:R-:W-:-:S08]  /*03b0*/  DFMA R10, R12, -R16, 1 ;  /* 0x3ff000000c0a742b */ /* 0x000fd00000000810 */
[----:B------:R-:W-:-:S08]  /*03c0*/  DFMA R10, R12, R10, R12 ;  /* 0x0000000a0c0a722b */ /* 0x000fd0000000000c */
[----:B--2---:R-:W-:Y:S01]  /*03d0*/  DMUL R14, R50, R10 ;  /* 0x0000000a320e7228 */ /* 0x004fe20000000000 */
[----:B------:R-:W-:Y:S01]  /*03e0*/  FSETP.GEU.AND P1, PT, |R51|, 6.5827683646048100446e-37, PT ;  /* 0x036000003300780b */ /* 0x000fe20003f2e200 */
[----:B---3--:R-:W-:-:S06]  /*03f0*/  DMUL R6, R8, R8 ;  /* 0x0000000808067228 */ /* 0x008fcc0000000000 */
[----:B------:R-:W-:Y:S02]  /*0400*/  DFMA R12, R14, -R16, R50 ;  /* 0x800000100e0c722b */ /* 0x000fe40000000032 */
[----:B----4-:R-:W-:-:S06]  /*0410*/  DMUL R8, R56, R8 ;  /* 0x0000000838087228 */ /* 0x010fcc0000000000 */
[----:B------:R-:W-:Y:S02]  /*0420*/  DFMA R14, R10, R12, R14 ;  /* 0x0000000c0a0e722b */ /* 0x000fe4000000000e */
[----:B------:R-:W-:-:S08]  /*0430*/  DMUL R10, R56, 0.5 ;  /* 0x3fe00000380a7828 */ /* 0x000fd00000000000 */
[----:B------:R-:W-:-:S05]  /*0440*/  FFMA R5, RZ, 1.7916666269302368164, R15 ;  /* 0x3fe55555ff057823 */ /* 0x000fca000000000f */
[----:B------:R-:W-:Y:S01]  /*0450*/  FSETP.GT.AND P0, PT, |R5|, 1.469367938527859385e-39, PT ;  /* 0x001000000500780b */ /* 0x000fe20003f04200 */
[----:B-----5:R-:W-:-:S12]  /*0460*/  DFMA R4, R52, R52, R6 ;  /* 0x000000343404722b */ /* 0x020fd80000000006 */
[----:B------:R-:W-:Y:S05]  /*0470*/  @P0 BRA P1, `(.L_x_2) ;  /* 0x00000000001c0947 */ /* 0x000fea0000800000 */
[----:B------:R-:W-:Y:S01]  /*0480*/  IMAD.MOV.U32 R16, RZ, RZ, R50 ;  /* 0x000000ffff107224 */ /* 0x000fe200078e0032 */
[----:B------:R-:W-:Y:S01]  /*0490*/  MOV R12, 0x3fe55555 ;  /* 0x3fe55555000c7802 */ /* 0x000fe20000000f00 */
[----:B------:R-:W-:Y:S01]  /*04a0*/  IMAD.MOV.U32 R15, RZ, RZ, R51 ;  /* 0x000000ffff0f7224 */ /* 0x000fe200078e0033 */
[----:B------:R-:W-:Y:S01]  /*04b0*/  MOV R13, 0x4e0 ;  /* 0x000004e0000d7802 */ /* 0x000fe20000000f00 */
[----:B------:R-:W-:-:S07]  /*04c0*/  IMAD.MOV.U32 R14, RZ, RZ, 0x55555556 ;  /* 0x55555556ff0e7424 */ /* 0x000fce00078e00ff */
[----:B------:R-:W-:Y:S05]  /*04d0*/  CALL.REL.NOINC `($__internal_0_$__cuda_sm20_div_rn_f64_full) ;  /* 0x0000002c00187944 */ /* 0x000fea0003c00000 */
[----:B------:R-:W-:-:S07]  /*04e0*/  IMAD.MOV.U32 R15, RZ, RZ, R12 ;  /* 0x000000ffff0f7224 */ /* 0x000fce00078e000c */
.L_x_2:
[----:B------:R-:W-:Y:S05]  /*04f0*/  BSYNC.RECONVERGENT B1 ;  /* 0x0000000000017941 */ /* 0x000fea0003800200 */
.L_x_1:
[----:B------:R-:W2:Y:S04]  /*0500*/  LDG.E.64 R40, desc[UR4][R22.64+0x18] ;  /* 0x0000180416287981 */ /* 0x000ea8000c1e1b00 */
[----:B------:R-:W3:Y:S04]  /*0510*/  LDG.E.64 R26, desc[UR4][R22.64+0x10] ;  /* 0x00001004161a7981 */ /* 0x000ee8000c1e1b00 */
[----:B------:R-:W4:Y:S04]  /*0520*/  LDG.E.64 R24, desc[UR4][R22.64] ;  /* 0x0000000416187981 */ /* 0x000f28000c1e1b00 */
[----:B------:R-:W5:Y:S01]  /*0530*/  LDG.E.64 R48, desc[UR4][R22.64+0x8] ;  /* 0x0000080416307981 */ /* 0x000f62000c1e1b00 */
[----:B------:R-:W0:Y:S01]  /*0540*/  MUFU.RCP64H R7, 0.66666650772094726562 ;  /* 0x3fe5555500077908 */ /* 0x000e220000001800 */
[----:B------:R-:W-:Y:S01]  /*0550*/  IMAD.MOV.U32 R16, RZ, RZ, 0x55555556 ;  /* 0x55555556ff107424 */ /* 0x000fe200078e00ff */
[----:B------:R-:W-:Y:S01]  /*0560*/  MOV R6, 0x1 ;  /* 0x0000000100067802 */ /* 0x000fe20000000f00 */
[----:B------:R-:W-:Y:S01]  /*0570*/  IMAD.MOV.U32 R17, RZ, RZ, 0x3fe55555 ;  /* 0x3fe55555ff117424 */ /* 0x000fe200078e00ff */
[----:B------:R-:W-:Y:S01]  /*0580*/  DFMA R10, R10, R4, R14 ;  /* 0x000000040a0a722b */ /* 0x000fe2000000000e */
[----:B------:R-:W-:Y:S04]  /*0590*/  BSSY.RECONVERGENT B1, `(.L_x_3) ;  /* 0x000001b000017945 */ /* 0x000fe80003800200 */
        /* <DEDUP_REMOVED lines=9> */
[C---:B----4-:R-:W-:Y:S02]  /*0630*/  DMUL R4, R24.reuse, 0.5 ;  /* 0x3fe0000018047828 */ /* 0x050fe40000000000 */
[C---:B------:R-:W-:Y:S02]  /*0640*/  DMUL R26, R24.reuse, R26 ;  /* 0x0000001a181a7228 */ /* 0x040fe40000000000 */
[----:B-----5:R-:W-:Y:S02]  /*0650*/  DMUL R54, R24, R48 ;  /* 0x0000003018367228 */ /* 0x020fe40000000000 */
[----:B------:R-:W-:Y:S02]  /*0660*/  DFMA R12, R18, R6, R12 ;  /* 0x00000006120c722b */ /* 0x000fe4000000000c */
[----:B------:R-:W-:-:S02]  /*0670*/  DMUL R6, R56, R52 ;  /* 0x0000003438067228 */ /* 0x000fc40000000000 */
[----:B------:R-:W-:-:S06]  /*0680*/  DFMA R28, R48, R48, R28 ;  /* 0x00000030301c722b */ /* 0x000fcc000000001c */
[----:B------:R-:W-:-:S05]  /*0690*/  FFMA R14, RZ, 1.7916666269302368164, R13 ;  /* 0x3fe55555ff0e7823 */ /* 0x000fca000000000d */
[----:B------:R-:W-:-:S13]  /*06a0*/  FSETP.GT.AND P0, PT, |R14|, 1.469367938527859385e-39, PT ;  /* 0x001000000e00780b */ /* 0x000fda0003f04200 */
[----:B------:R-:W-:Y:S05]  /*06b0*/  @P0 BRA P1, `(.L_x_4) ;  /* 0x0000000000200947 */ /* 0x000fea0000800000 */
[----:B------:R-:W-:Y:S01]  /*06c0*/  IMAD.MOV.U32 R16, RZ, RZ, R40 ;  /* 0x000000ffff107224 */ /* 0x000fe200078e0028 */
[----:B------:R-:W-:Y:S01]  /*06d0*/  MOV R12, 0x3fe55555 ;  /* 0x3fe55555000c7802 */ /* 0x000fe20000000f00 */
[----:B------:R-:W-:Y:S01]  /*06e0*/  IMAD.MOV.U32 R15, RZ, RZ, R41 ;  /* 0x000000ffff0f7224 */ /* 0x000fe200078e0029 */
[----:B------:R-:W-:Y:S01]  /*06f0*/  MOV R13, 0x720 ;  /* 0x00000720000d7802 */ /* 0x000fe20000000f00 */
[----:B------:R-:W-:-:S07]  /*0700*/  IMAD.MOV.U32 R14, RZ, RZ, 0x55555556 ;  /* 0x55555556ff0e7424 */ /* 0x000fce00078e00ff */
[----:B------:R-:W-:Y:S05]  /*0710*/  CALL.REL.NOINC `($__internal_0_$__cuda_sm20_div_rn_f64_full) ;  /* 0x0000002800887944 */ /* 0x000fea0003c00000 */
[----:B------:R-:W-:Y:S02]  /*0720*/  IMAD.MOV.U32 R13, RZ, RZ, R12 ;  /* 0x000000ffff0d7224 */ /* 0x000fe400078e000c */
[----:B------:R-:W-:-:S07]  /*0730*/  IMAD.MOV.U32 R12, RZ, RZ, R14 ;  /* 0x000000ffff0c7224 */ /* 0x000fce00078e000e */
.L_x_4:
[----:B------:R-:W-:Y:S05]  /*0740*/  BSYNC.RECONVERGENT B1 ;  /* 0x0000000000017941 */ /* 0x000fea0003800200 */
.L_x_3:
[----:B------:R-:W0:Y:S01]  /*0750*/  MUFU.RCP64H R15, R57 ;  /* 0x00000039000f7308 */ /* 0x000e220000001800 */
[----:B------:R-:W-:Y:S01]  /*0760*/  IMAD.MOV.U32 R14, RZ, RZ, 0x1 ;  /* 0x00000001ff0e7424 */ /* 0x000fe200078e00ff */
[----:B------:R-:W-:Y:S01]  /*0770*/  UMOV UR6, 0xaaaaaaab ;  /* 0xaaaaaaab00067882 */ /* 0x000fe20000000000 */
[----:B------:R-:W-:Y:S01]  /*0780*/  UMOV UR7, 0x3ffaaaaa ;  /* 0x3ffaaaaa00077882 */ /* 0x000fe20000000000 */
[----:B------:R-:W-:Y:S01]  /*0790*/  DFMA R28, R4, R28, R12 ;  /* 0x0000001c041c722b */ /* 0x000fe2000000000c */
[----:B------:R-:W-:Y:S01]  /*07a0*/  BSSY.RECONVERGENT B1, `(.L_x_5) ;  /* 0x000001c000017945 */ /* 0x000fe20003800200 */
[C---:B------:R-:W-:Y:S02]  /*07b0*/  DMUL R44, R52.reuse, R8 ;  /* 0x00000008342c7228 */ /* 0x040fe40000000000 */
[----:B------:R-:W-:Y:S02]  /*07c0*/  DMUL R42, R52, R10 ;  /* 0x0000000a342a7228 */ /* 0x000fe40000000000 */
[----:B------:R-:W-:-:S02]  /*07d0*/  DMUL R30, R48, R26 ;  /* 0x0000001a301e7228 */ /* 0x000fc40000000000 */
[----:B------:R-:W-:Y:S02]  /*07e0*/  DMUL R32, R48, R28 ;  /* 0x0000001c30207228 */ /* 0x000fe40000000000 */
[-C--:B------:R-:W-:Y:S02]  /*07f0*/  DFMA R44, RZ, R50.reuse, R44 ;  /* 0x00000032ff2c722b */ /* 0x080fe4000000002c */
[----:B------:R-:W-:Y:S02]  /*0800*/  DFMA R42, R52, R50, R42 ;  /* 0x00000032342a722b */ /* 0x000fe4000000002a */
[----:B0-----:R-:W-:Y:S02]  /*0810*/  DFMA R16, -R56, R14, 1 ;  /* 0x3ff000003810742b */ /* 0x001fe4000000010e */
[-C--:B------:R-:W-:Y:S02]  /*0820*/  DFMA R30, RZ, R40.reuse, R30 ;  /* 0x00000028ff1e722b */ /* 0x080fe4000000001e */
[----:B------:R-:W-:-:S04]  /*0830*/  DFMA R32, R48, R40, R32 ;  /* 0x000000283020722b */ /* 0x000fc80000000020 */
[----:B------:R-:W-:-:S08]  /*0840*/  DFMA R16, R16, R16, R16 ;  /* 0x000000101010722b */ /* 0x000fd00000000010 */
[----:B------:R-:W-:Y:S02]  /*0850*/  DFMA R14, R14, R16, R14 ;  /* 0x000000100e0e722b */ /* 0x000fe4000000000e */
[----:B------:R-:W-:-:S06]  /*0860*/  DMUL R16, R50, UR6 ;  /* 0x0000000632107c28 */ /* 0x000fcc0008000000 */
[----:B------:R-:W-:-:S04]  /*0870*/  DFMA R18, -R56, R14, 1 ;  /* 0x3ff000003812742b */ /* 0x000fc8000000010e */
[----:B------:R-:W-:-:S04]  /*0880*/  FSETP.GEU.AND P1, PT, |R17|, 6.5827683646048100446e-37, PT ;  /* 0x036000001100780b */ /* 0x000fc80003f2e200 */
[----:B------:R-:W-:-:S08]  /*0890*/  DFMA R14, R14, R18, R14 ;  /* 0x000000120e0e722b */ /* 0x000fd0000000000e */
[----:B------:R-:W-:-:S08]  /*08a0*/  DMUL R18, R16, R14 ;  /* 0x0000000e10127228 */ /* 0x000fd00000000000 */
[----:B------:R-:W-:-:S08]  /*08b0*/  DFMA R20, -R56, R18, R16 ;  /* 0x000000123814722b */ /* 0x000fd00000000110 */
[----:B------:R-:W-:-:S10]  /*08c0*/  DFMA R14, R14, R20, R18 ;  /* 0x000000140e0e722b */ /* 0x000fd40000000012 */
[----:B------:R-:W-:-:S05]  /*08d0*/  FFMA R4, RZ, R57, R15 ;  /* 0x00000039ff047223 */ /* 0x000fca000000000f */
[----:B------:R-:W-:-:S13]  /*08e0*/  FSETP.GT.AND P0, PT, |R4|, 1.469367938527859385e-39, PT ;  /* 0x001000000400780b */ /* 0x000fda0003f04200 */
[----:B------:R-:W-:Y:S05]  /*08f0*/  @P0 BRA P1, `(.L_x_6) ;  /* 0x0000000000180947 */ /* 0x000fea0000800000 */
[----:B------:R-:W-:Y:S01]  /*0900*/  MOV R15, R17 ;  /* 0x00000011000f7202 */ /* 0x000fe20000000f00 */
[----:B------:R-:W-:Y:S01]  /*0910*/  IMAD.MOV.U32 R14, RZ, RZ, R56 ;  /* 0x000000ffff0e7224 */ /* 0x000fe200078e0038 */
[----:B------:R-:W-:Y:S01]  /*0920*/  MOV R13, 0x950 ;  /* 0x00000950000d7802 */ /* 0x000fe20000000f00 */
[----:B------:R-:W-:-:S07]  /*0930*/  IMAD.MOV.U32 R12, RZ, RZ, R57 ;  /* 0x000000ffff0c7224 */ /* 0x000fce00078e0039 */
[----:B------:R-:W-:Y:S05]  /*0940*/  CALL.REL.NOINC `($__internal_0_$__cuda_sm20_div_rn_f64_full) ;  /* 0x0000002400fc7944 */ /* 0x000fea0003c00000 */
[----:B------:R-:W-:-:S07]  /*0950*/  IMAD.MOV.U32 R15, RZ, RZ, R12 ;  /* 0x000000ffff0f7224 */ /* 0x000fce00078e000c */
.L_x_6:
[----:B------:R-:W-:Y:S05]  /*0960*/  BSYNC.RECONVERGENT B1 ;  /* 0x0000000000017941 */ /* 0x000fea0003800200 */
.L_x_5:
[----:B------:R-:W0:Y:S01]  /*0970*/  MUFU.RSQ64H R21, R15 ;  /* 0x0000000f00157308 */ /* 0x000e220000001c00 */
[----:B------:R-:W-:Y:S01]  /*0980*/  IADD3 R20, PT, PT, R15, -0x3500000, RZ ;  /* 0xfcb000000f147810 */ /* 0x000fe20007ffe0ff */
[----:B------:R-:W-:Y:S01]  /*0990*/  IMAD.MOV.U32 R12, RZ, RZ, 0x0 ;  /* 0x00000000ff0c7424 */ /* 0x000fe200078e00ff */
[----:B------:R-:W-:Y:S01]  /*09a0*/  BSSY.RECONVERGENT B0, `(.L_x_7) ;  /* 0x0000014000007945 */ /* 0x000fe20003800200 */
[----:B------:R-:W-:Y:S01]  /*09b0*/  IMAD.MOV.U32 R13, RZ, RZ, 0x3fd80000 ;  /* 0x3fd80000ff0d7424 */ /* 0x000fe200078e00ff */
[----:B------:R-:W-:Y:S02]  /*09c0*/  ISETP.GE.U32.AND P0, PT, R20, 0x7ca00000, PT ;  /* 0x7ca000001400780c */ /* 0x000fe40003f06070 */
[----:B0-----:R-:W-:-:S08]  /*09d0*/  DMUL R4, R20, R20 ;  /* 0x0000001414047228 */ /* 0x001fd00000000000 */
[----:B------:R-:W-:-:S08]  /*09e0*/  DFMA R4, -R4, R14, 1 ;  /* 0x3ff000000404742b */ /* 0x000fd0000000010e */
[----:B------:R-:W-:Y:S02]  /*09f0*/  DFMA R12, R4, R12, 0.5 ;  /* 0x3fe00000040c742b */ /* 0x000fe4000000000c */
[----:B------:R-:W-:-:S08]  /*0a00*/  DMUL R4, R20, R4 ;  /* 0x0000000414047228 */ /* 0x000fd00000000000 */
[----:B------:R-:W-:-:S08]  /*0a10*/  DFMA R12, R12, R4, R20 ;  /* 0x000000040c0c722b */ /* 0x000fd00000000014 */
[----:B------:R-:W-:Y:S02]  /*0a20*/  DMUL R18, R12, R14 ;  /* 0x0000000e0c127228 */ /* 0x000fe40000000000 */
[----:B------:R-:W-:Y:S01]  /*0a30*/  VIADD R35, R13, 0xfff00000 ;  /* 0xfff000000d237836 */ /* 0x000fe20000000000 */
[----:B------:R-:W-:-:S05]  /*0a40*/  MOV R34, R12 ;  /* 0x0000000c00227202 */ /* 0x000fca0000000f00 */
[----:B------:R-:W-:-:S08]  /*0a50*/  DFMA R16, R18, -R18, R14 ;  /* 0x800000121210722b */ /* 0x000fd0000000000e */
[----:B------:R-:W-:Y:S01]  /*0a60*/  DFMA R4, R16, R34, R18 ;  /* 0x000000221004722b */ /* 0x000fe20000000012 */
[----:B------:R-:W-:Y:S10]  /*0a70*/  @!P0 BRA `(.L_x_8) ;  /* 0x0000000000188947 */ /* 0x000ff40003800000 */
[----:B------:R-:W-:Y:S01]  /*0a80*/  IMAD.MOV.U32 R13, RZ, RZ, R12 ;  /* 0x000000ffff0d7224 */ /* 0x000fe200078e000c */
[----:B------:R-:W-:Y:S01]  /*0a90*/  MOV R12, 0xac0 ;  /* 0x00000ac0000c7802 */ /* 0x000fe20000000f00 */
[----:B------:R-:W-:-:S07]  /*0aa0*/  IMAD.MOV.U32 R21, RZ, RZ, R35 ;  /* 0x000000ffff157224 */ /* 0x000fce00078e0023 */
[----:B------:R-:W-:Y:S05]  /*0ab0*/  CALL.REL.NOINC `($__internal_1_$__cuda_sm20_dsqrt_rn_f64_mediumpath_v1) ;  /* 0x0000002c00387944 */ /* 0x000fea0003c00000 */
[----:B------:R-:W-:Y:S01]  /*0ac0*/  IMAD.MOV.U32 R4, RZ, RZ, R13 ;  /* 0x000000ffff047224 */ /* 0x000fe200078e000d */
[----:B------:R-:W-:-:S07]  /*0ad0*/  MOV R5, R14 ;  /* 0x0000000e00057202 */ /* 0x000fce0000000f00 */
.L_x_8:
[----:B------:R-:W-:Y:S05]  /*0ae0*/  BSYNC.RECONVERGENT B0 ;  /* 0x0000000000007941 */ /* 0x000fea0003800200 */
.L_x_7:
[----:B------:R-:W0:Y:S01]  /*0af0*/  MUFU.RCP64H R13, R25 ;  /* 0x00000019000d7308 */ /* 0x000e220000001800 */
[----:B------:R-:W-:Y:S01]  /*0b00*/  IMAD.MOV.U32 R12, RZ, RZ, 0x1 ;  /* 0x00000001ff0c7424 */ /* 0x000fe200078e00ff */
[----:B------:R-:W-:Y:S01]  /*0b10*/  UMOV UR6, 0xaaaaaaab ;  /* 0xaaaaaaab00067882 */ /* 0x000fe20000000000 */
[----:B------:R-:W-:Y:S01]  /*0b20*/  UMOV UR7, 0x3ffaaaaa ;  /* 0x3ffaaaaa00077882 */ /* 0x000fe20000000000 */
[--C-:B------:R-:W-:Y:S01]  /*0b30*/  DADD R38, R52, -R4.reuse ;  /* 0x0000000034267229 */ /* 0x100fe20000000804 */
[----:B------:R-:W-:Y:S01]  /*0b40*/  BSSY.RECONVERGENT B1, `(.L_x_9) ;  /* 0x0000015000017945 */ /* 0x000fe20003800200 */
[----:B------:R-:W-:Y:S02]  /*0b50*/  DMUL R16, R40, UR6 ;  /* 0x0000000628107c28 */ /* 0x000fe40008000000 */
[----:B------:R-:W-:-:S08]  /*0b60*/  DADD R4, R52, R4 ;  /* 0x0000000034047229 */ /* 0x000fd00000000004 */
[----:B------:R-:W-:Y:S01]  /*0b70*/  FSETP.GEU.AND P1, PT, |R17|, 6.5827683646048100446e-37, PT ;  /* 0x036000001100780b */ /* 0x000fe20003f2e200 */
[----:B0-----:R-:W-:-:S08]  /*0b80*/  DFMA R14, -R24, R12, 1 ;  /* 0x3ff00000180e742b */ /* 0x001fd0000000010c */
[----:B------:R-:W-:-:S08]  /*0b90*/  DFMA R14, R14, R14, R14 ;  /* 0x0000000e0e0e722b */ /* 0x000fd0000000000e */
[----:B------:R-:W-:-:S08]  /*0ba0*/  DFMA R14, R12, R14, R12 ;  /* 0x0000000e0c0e722b */ /* 0x000fd0000000000c */
[----:B------:R-:W-:-:S08]  /*0bb0*/  DFMA R12, -R24, R14, 1 ;  /* 0x3ff00000180c742b */ /* 0x000fd0000000010e */
[----:B------:R-:W-:-:S08]  /*0bc0*/  DFMA R12, R14, R12, R14 ;  /* 0x0000000c0e0c722b */ /* 0x000fd0000000000e */
[----:B------:R-:W-:-:S08]  /*0bd0*/  DMUL R14, R16, R12 ;  /* 0x0000000c100e7228 */ /* 0x000fd00000000000 */
[----:B------:R-:W-:-:S08]  /*0be0*/  DFMA R18, -R24, R14, R16 ;  /* 0x0000000e1812722b */ /* 0x000fd00000000110 */
[----:B------:R-:W-:-:S10]  /*0bf0*/  DFMA R14, R12, R18, R14 ;  /* 0x000000120c0e722b */ /* 0x000fd4000000000e */
[----:B------:R-:W-:-:S05]  /*0c00*/  FFMA R12, RZ, R25, R15 ;  /* 0x00000019ff0c7223 */ /* 0x000fca000000000f */
[----:B------:R-:W-:-:S13]  /*0c10*/  FSETP.GT.AND P0, PT, |R12|, 1.469367938527859385e-39, PT ;  /* 0x001000000c00780b */ /* 0x000fda0003f04200 */
[----:B------:R-:W-:Y:S05]  /*0c20*/  @P0 BRA P1, `(.L_x_10) ;  /* 0x0000000000180947 */ /* 0x000fea0000800000 */
[----:B------:R-:W-:Y:S01]  /*0c30*/  IMAD.MOV.U32 R15, RZ, RZ, R17 ;  /* 0x000000ffff0f7224 */ /* 0x000fe200078e0011 */
[----:B------:R-:W-:Y:S01]  /*0c40*/  MOV R12, R25 ;  /* 0x00000019000c7202 */ /* 0x000fe20000000f00 */
[----:B------:R-:W-:Y:S01]  /*0c50*/  IMAD.MOV.U32 R14, RZ, RZ, R24 ;  /* 0x000000ffff0e7224 */ /* 0x000fe200078e0018 */
[----:B------:R-:W-:-:S07]  /*0c60*/  MOV R13, 0xc80 ;  /* 0x00000c80000d7802 */ /* 0x000fce0000000f00 */
[----:B------:R-:W-:Y:S05]  /*0c70*/  CALL.REL.NOINC `($__internal_0_$__cuda_sm20_div_rn_f64_full) ;  /* 0x0000002400307944 */ /* 0x000fea0003c00000 */
[----:B------:R-:W-:-:S07]  /*0c80*/  IMAD.MOV.U32 R15, RZ, RZ, R12 ;  /* 0x000000ffff0f7224 */ /* 0x000fce00078e000c */
.L_x_10:
[----:B------:R-:W-:Y:S05]  /*0c90*/  BSYNC.RECONVERGENT B1 ;  /* 0x0000000000017941 */ /* 0x000fea0003800200 */
.L_x_9:
[----:B------:R-:W0:Y:S01]  /*0ca0*/  MUFU.RSQ64H R21, R15 ;  /* 0x0000000f00157308 */ /* 0x000e220000001c00 */
[----:B------:R-:W-:Y:S01]  /*0cb0*/  VIADD R20, R15, 0xfcb00000 ;  /* 0xfcb000000f147836 */ /* 0x000fe20000000000 */
[----:B------:R-:W-:Y:S01]  /*0cc0*/  MOV R17, 0x3fd80000 ;  /* 0x3fd8000000117802 */ /* 0x000fe20000000f00 */
[----:B------:R-:W-:Y:S01]  /*0cd0*/  IMAD.MOV.U32 R16, RZ, RZ, 0x0 ;  /* 0x00000000ff107424 */ /* 0x000fe200078e00ff */
[----:B------:R-:W-:Y:S02]  /*0ce0*/  BSSY.RECONVERGENT B0, `(.L_x_11) ;  /* 0x0000013000007945 */ /* 0x000fe40003800200 */
[----:B------:R-:W-:Y:S01]  /*0cf0*/  ISETP.GE.U32.AND P0, PT, R20, 0x7ca00000, PT ;  /* 0x7ca000001400780c */ /* 0x000fe20003f06070 */
[----:B0-----:R-:W-:-:S08]  /*0d00*/  DMUL R12, R20, R20 ;  /* 0x00000014140c7228 */ /* 0x001fd00000000000 */
[----:B------:R-:W-:-:S08]  /*0d10*/  DFMA R12, -R12, R14, 1 ;  /* 0x3ff000000c0c742b */ /* 0x000fd0000000010e */
[----:B------:R-:W-:Y:S02]  /*0d20*/  DFMA R16, R12, R16, 0.5 ;  /* 0x3fe000000c10742b */ /* 0x000fe40000000010 */
[----:B------:R-:W-:-:S08]  /*0d30*/  DMUL R12, R20, R12 ;  /* 0x0000000c140c7228 */ /* 0x000fd00000000000 */
[----:B------:R-:W-:-:S08]  /*0d40*/  DFMA R12, R16, R12, R20 ;  /* 0x0000000c100c722b */ /* 0x000fd00000000014 */
[----:B------:R-:W-:Y:S02]  /*0d50*/  DMUL R18, R12, R14 ;  /* 0x0000000e0c127228 */ /* 0x000fe40000000000 */
[----:B------:R-:W-:Y:S02]  /*0d60*/  VIADD R35, R13, 0xfff00000 ;  /* 0xfff000000d237836 */ /* 0x000fe40000000000 */
[----:B------:R-:W-:-:S04]  /*0d70*/  IMAD.MOV.U32 R34, RZ, RZ, R12 ;  /* 0x000000ffff227224 */ /* 0x000fc800078e000c */
[----:B------:R-:W-:-:S08]  /*0d80*/  DFMA R16, R18, -R18, R14 ;  /* 0x800000121210722b */ /* 0x000fd0000000000e */
[----:B------:R-:W-:Y:S01]  /*0d90*/  DFMA R36, R16, R34, R18 ;  /* 0x000000221024722b */ /* 0x000fe20000000012 */
[----:B------:R-:W-:Y:S10]  /*0da0*/  @!P0 BRA `(.L_x_12) ;  /* 0x0000000000188947 */ /* 0x000ff40003800000 */
[----:B------:R-:W-:Y:S01]  /*0db0*/  IMAD.MOV.U32 R13, RZ, RZ, R12 ;  /* 0x000000ffff0d7224 */ /* 0x000fe200078e000c */
[----:B------:R-:W-:Y:S02]  /*0dc0*/  MOV R21, R35 ;  /* 0x0000002300157202 */ /* 0x000fe40000000f00 */
[----:B------:R-:W-:-:S07]  /*0dd0*/  MOV R12, 0xdf0 ;  /* 0x00000df0000c7802 */ /* 0x000fce0000000f00 */
[----:B------:R-:W-:Y:S05]  /*0de0*/  CALL.REL.NOINC `($__internal_1_$__cuda_sm20_dsqrt_rn_f64_mediumpath_v1) ;  /* 0x00000028006c7944 */ /* 0x000fea0003c00000 */
[----:B------:R-:W-:Y:S02]  /*0df0*/  IMAD.MOV.U32 R36, RZ, RZ, R13 ;  /* 0x000000ffff247224 */ /* 0x000fe400078e000d */
[----:B------:R-:W-:-:S07]  /*0e00*/  IMAD.MOV.U32 R37, RZ, RZ, R14 ;  /* 0x000000ffff257224 */ /* 0x000fce00078e000e */
.L_x_12:
[----:B------:R-:W-:Y:S05]  /*0e10*/  BSYNC.RECONVERGENT B0 ;  /* 0x0000000000007941 */ /* 0x000fea0003800200 */
.L_x_11:
[C-C-:B------:R-:W-:Y:S01]  /*0e20*/  DADD R34, R48.reuse, -R36.reuse ;  /* 0x0000000030227229 */ /* 0x140fe20000000824 */
[----:B------:R-:W-:Y:S01]  /*0e30*/  IMAD.MOV.U32 R15, RZ, RZ, R5 ;  /* 0x000000ffff0f7224 */ /* 0x000fe200078e0005 */
[----:B------:R-:W-:Y:S01]  /*0e40*/  DADD R36, R48, R36 ;  /* 0x0000000030247229 */ /* 0x000fe20000000024 */
[----:B------:R-:W-:Y:S01]  /*0e50*/  IMAD.MOV.U32 R12, RZ, RZ, R38 ;  /* 0x000000ffff0c7224 */ /* 0x000fe200078e0026 */
[----:B------:R-:W-:Y:S01]  /*0e60*/  MOV R13, R4 ;  /* 0x00000004000d7202 */ /* 0x000fe20000000f00 */
[----:B------:R-:W-:Y:S01]  /*0e70*/  IMAD.MOV.U32 R60, RZ, RZ, RZ ;  /* 0x000000ffff3c7224 */ /* 0x000fe200078e00ff */
[----:B------:R-:W-:Y:S01]  /*0e80*/  DADD R56, R56, -R24 ;  /* 0x0000000038387229 */ /* 0x000fe20000000818 */
[----:B------:R-:W-:Y:S01]  /*0e90*/  IMAD.MOV.U32 R58, RZ, RZ, RZ ;  /* 0x000000ffff3a7224 */ /* 0x000fe200078e00ff */
[----:B------:R-:W-:Y:S01]  /*0ea0*/  DSETP.MIN.AND P0, P1, R38, R34, PT ;  /* 0x000000222600722a */ /* 0x000fe20003900000 */
[----:B------:R-:W-:Y:S01]  /*0eb0*/  BSSY.RECONVERGENT B1, `(.L_x_13) ;  /* 0x0000038000017945 */ /* 0x000fe20003800200 */
[----:B------:R-:W-:Y:S01]  /*0ec0*/  DSETP.MAX.AND P2, P3, R4, R36, PT ;  /* 0x000000240400722a */ /* 0x000fe20003b4f000 */
[----:B------:R-:W-:Y:S01]  /*0ed0*/  IMAD.MOV.U32 R14, RZ, RZ, R35 ;  /* 0x000000ffff0e7224 */ /* 0x000fe200078e0023 */
[----:B------:R-:W-:Y:S01]  /*0ee0*/  MOV R16, R37 ;  /* 0x0000002500107202 */ /* 0x000fe20000000f00 */
[----:B------:R-:W-:Y:S01]  /*0ef0*/  IMAD.MOV.U32 R5, RZ, RZ, R34 ;  /* 0x000000ffff057224 */ /* 0x000fe200078e0022 */
[----:B------:R-:W-:-:S02]  /*0f00*/  DFMA R50, R52, R6, R50 ;  /* 0x000000063432722b */ /* 0x000fc40000000032 */
[----:B------:R-:W-:Y:S02]  /*0f10*/  FSEL R15, R15, R16, P2 ;  /* 0x000000100f0f7208 */ /* 0x000fe40001000000 */
[----:B------:R-:W-:Y:S01]  /*0f20*/  SEL R4, R12, R5, P0 ;  /* 0x000000050c047207 */ /* 0x000fe20000000000 */
[----:B------:R-:W-:Y:S01]  /*0f30*/  IMAD.MOV.U32 R12, RZ, RZ, R36 ;  /* 0x000000ffff0c7224 */ /* 0x000fe200078e0024 */
[----:B------:R-:W-:Y:S02]  /*0f40*/  FSEL R39, R39, R14, P0 ;  /* 0x0000000e27277208 */ /* 0x000fe40000000000 */
[----:B------:R-:W-:Y:S02]  /*0f50*/  @P1 LOP3.LUT R39, R14, 0x80000, RZ, 0xfc, !PT ;  /* 0x000800000e271812 */ /* 0x000fe400078efcff */
[----:B------:R-:W-:Y:S02]  /*0f60*/  @P3 LOP3.LUT R15, R16, 0x80000, RZ, 0xfc, !PT ;  /* 0x00080000100f3812 */ /* 0x000fe400078efcff */
[----:B------:R-:W-:Y:S01]  /*0f70*/  SEL R12, R13, R12, P2 ;  /* 0x0000000c0d0c7207 */ /* 0x000fe20001000000 */
[----:B------:R-:W-:Y:S01]  /*0f80*/  IMAD.MOV.U32 R5, RZ, RZ, R39 ;  /* 0x000000ffff057224 */ /* 0x000fe200078e0027 */
[----:B------:R-:W-:Y:S01]  /*0f90*/  MOV R61, R4 ;  /* 0x00000004003d7202 */ /* 0x000fe20000000f00 */
[----:B------:R-:W-:Y:S01]  /*0fa0*/  IMAD.MOV.U32 R13, RZ, RZ, R15 ;  /* 0x000000ffff0d7224 */ /* 0x000fe200078e000f */
[----:B------:R-:W-:Y:S01]  /*0fb0*/  DMUL R38, R24, R48 ;  /* 0x0000003018267228 */ /* 0x000fe20000000000 */
[----:B------:R-:W-:-:S02]  /*0fc0*/  IMAD.MOV.U32 R59, RZ, RZ, R12 ;  /* 0x000000ffff3b7224 */ /* 0x000fc400078e000c */
[----:B------:R-:W-:Y:S02]  /*0fd0*/  DSETP.MIN.AND P0, P1, RZ, R4, PT ;  /* 0x00000004ff00722a */ /* 0x000fe40003900000 */
[----:B------:R-:W-:Y:S01]  /*0fe0*/  DSETP.MAX.AND P2, P3, RZ, R12, PT ;  /* 0x0000000cff00722a */ /* 0x000fe20003b4f000 */
[----:B------:R-:W-:Y:S02]  /*0ff0*/  IMAD.MOV.U32 R4, RZ, RZ, RZ ;  /* 0x000000ffff047224 */ /* 0x000fe400078e00ff */
[----:B------:R-:W-:Y:S01]  /*1000*/  HFMA2 R12, -RZ, RZ, 0, 0 ;  /* 0x00000000ff0c7431 */ /* 0x000fe200000001ff */
[----:B------:R-:W-:Y:S01]  /*1010*/  DFMA R40, R48, R38, R40 ;  /* 0x000000263028722b */ /* 0x000fe20000000028 */
[----:B------:R-:W-:Y:S02]  /*1020*/  SEL R60, R60, R61, P0 ;  /* 0x0000003d3c3c7207 */ /* 0x000fe40000000000 */
[----:B------:R-:W-:Y:S01]  /*1030*/  FSEL R61, R4, R5, P0 ;  /* 0x00000005043d7208 */ /* 0x000fe20000000000 */
[----:B------:R-:W-:Y:S01]  /*1040*/  IMAD.MOV.U32 R4, RZ, RZ, 0x1 ;  /* 0x00000001ff047424 */ /* 0x000fe200078e00ff */
[----:B------:R-:W-:-:S02]  /*1050*/  SEL R58, R58, R59, P2 ;  /* 0x0000003b3a3a7207 */ /* 0x000fc40001000000 */
[----:B------:R-:W-:-:S03]  /*1060*/  FSEL R15, R12, R13, P2 ;  /* 0x0000000d0c0f7208 */ /* 0x000fc60001000000 */
[----:B------:R-:W-:Y:S02]  /*1070*/  @P3 LOP3.LUT R15, R13, 0x80000, RZ, 0xfc, !PT ;  /* 0x000800000d0f3812 */ /* 0x000fe400078efcff */
[----:B------:R-:W-:-:S03]  /*1080*/  @P1 LOP3.LUT R61, R5, 0x80000, RZ, 0xfc, !PT ;  /* 0x00080000053d1812 */ /* 0x000fc600078efcff */
[----:B------:R-:W-:-:S03]  /*1090*/  IMAD.MOV.U32 R59, RZ, RZ, R15 ;  /* 0x000000ffff3b7224 */ /* 0x000fc600078e000f */
[----:B------:R-:W-:-:S03]  /*10a0*/  DMUL R54, R54, R60 ;  /* 0x0000003c36367228 */ /* 0x000fc60000000000 */
[----:B------:R-:W-:Y:S02]  /*10b0*/  DADD R18, -R60, R58 ;  /* 0x000000003c127229 */ /* 0x000fe4000000013a */
[----:B------:R-:W-:-:S03]  /*10c0*/  DMUL R56, R58, R56 ;  /* 0x000000383a387228 */ /* 0x000fc60000000000 */
[----:B------:R-:W-:Y:S01]  /*10d0*/  DFMA R14, R58, R6, -R54 ;  /* 0x000000063a0e722b */ /* 0x000fe20000000836 */
[----:B------:R-:W0:Y:S07]  /*10e0*/  MUFU.RCP64H R5, R19 ;  /* 0x0000001300057308 */ /* 0x000e2e0000001800 */
[----:B------:R-:W-:Y:S02]  /*10f0*/  DFMA R14, -R60, R56, R14 ;  /* 0x000000383c0e722b */ /* 0x000fe4000000010e */
[----:B0-----:R-:W-:-:S08]  /*1100*/  DFMA R12, -R18, R4, 1 ;  /* 0x3ff00000120c742b */ /* 0x001fd00000000104 */
[----:B------:R-:W-:Y:S01]  /*1110*/  FSETP.GEU.AND P1, PT, |R15|, 6.5827683646048100446e-37, PT ;  /* 0x036000000f00780b */ /* 0x000fe20003f2e200 */
        /* <DEDUP_REMOVED lines=15> */
[----:B------:R-:W-:Y:S01]  /*1210*/  IMAD.MOV.U32 R4, RZ, RZ, R14 ;  /* 0x000000ffff047224 */ /* 0x000fe200078e000e */
[----:B------:R-:W-:-:S07]  /*1220*/  MOV R5, R12 ;  /* 0x0000000c00057202 */ /* 0x000fce0000000f00 */
.L_x_14:
[----:B------:R-:W-:Y:S05]  /*1230*/  BSYNC.RECONVERGENT B1 ;  /* 0x0000000000017941 */ /* 0x000fea0003800200 */
.L_x_13:
[----:B------:R-:W0:Y:S01]  /*1240*/  MUFU.RCP64H R15, R19 ;  /* 0x00000013000f7308 */ /* 0x000e220000001800 */
[----:B------:R-:W-:Y:S01]  /*1250*/  IMAD.MOV.U32 R14, RZ, RZ, 0x1 ;  /* 0x00000001ff0e7424 */ /* 0x000fe200078e00ff */
[----:B------:R-:W-:Y:S05]  /*1260*/  BSSY.RECONVERGENT B1, `(.L_x_15) ;  /* 0x0000019000017945 */ /* 0x000fea0003800200 */
[----:B0-----:R-:W-:-:S08]  /*1270*/  DFMA R12, -R18, R14, 1 ;  /* 0x3ff00000120c742b */ /* 0x001fd0000000010e */
[----:B------:R-:W-:Y:S02]  /*1280*/  DFMA R16, R12, R12, R12 ;  /* 0x0000000c0c10722b */ /* 0x000fe4000000000c */
[----:B------:R-:W-:Y:S02]  /*1290*/  DADD R12, -R38, R6 ;  /* 0x00000000260c7229 */ /* 0x000fe40000000106 */
[----:B------:R-:W-:-:S04]  /*12a0*/  DMUL R6, R60, R40 ;  /* 0x000000283c067228 */ /* 0x000fc80000000000 */
[----:B------:R-:W-:Y:S02]  /*12b0*/  DFMA R16, R14, R16, R14 ;  /* 0x000000100e10722b */ /* 0x000fe4000000000e */
[C---:B------:R-:W-:Y:S02]  /*12c0*/  DMUL R12, R58.reuse, R12 ;  /* 0x0000000c3a0c7228 */ /* 0x040fe40000000000 */
[----:B------:R-:W-:-:S04]  /*12d0*/  DFMA R6, R58, R50, -R6 ;  /* 0x000000323a06722b */ /* 0x000fc80000000806 */
[----:B------:R-:W-:-:S04]  /*12e0*/  DFMA R20, -R18, R16, 1 ;  /* 0x3ff000001214742b */ /* 0x000fc80000000110 */
[----:B------:R-:W-:-:S04]  /*12f0*/  DFMA R14, -R60, R12, R6 ;  /* 0x0000000c3c0e722b */ /* 0x000fc80000000106 */
[----:B------:R-:W-:-:S06]  /*1300*/  DFMA R20, R16, R20, R16 ;  /* 0x000000141014722b */ /* 0x000fcc0000000010 */
[----:B------:R-:W-:Y:S02]  /*1310*/  FSETP.GEU.AND P1, PT, |R15|, 6.5827683646048100446e-37, PT ;  /* 0x036000000f00780b */ /* 0x000fe40003f2e200 */
        /* <DEDUP_REMOVED lines=11> */
[----:B------:R-:W-:Y:S02]  /*13d0*/  IMAD.MOV.U32 R6, RZ, RZ, R14 ;  /* 0x000000ffff067224 */ /* 0x000fe400078e000e */
[----:B------:R-:W-:-:S07]  /*13e0*/  IMAD.MOV.U32 R7, RZ, RZ, R12 ;  /* 0x000000ffff077224 */ /* 0x000fce00078e000c */
.L_x_16:
[----:B------:R-:W-:Y:S05]  /*13f0*/  BSYNC.RECONVERGENT B1 ;  /* 0x0000000000017941 */ /* 0x000fea0003800200 */
.L_x_15:
[----:B------:R-:W0:Y:S01]  /*1400*/  MUFU.RCP64H R15, R19 ;  /* 0x00000013000f7308 */ /* 0x000e220000001800 */
[----:B------:R-:W-:Y:S01]  /*1410*/  IMAD.MOV.U32 R14, RZ, RZ, 0x1 ;  /* 0x00000001ff0e7424 */ /* 0x000fe200078e00ff */
[----:B------:R-:W-:Y:S05]  /*1420*/  BSSY.RECONVERGENT B1, `(.L_x_17) ;  /* 0x0000019000017945 */ /* 0x000fea0003800200 */
[----:B0-----:R-:W-:-:S08]  /*1430*/  DFMA R12, -R18, R14, 1 ;  /* 0x3ff00000120c742b */ /* 0x001fd0000000010e */
[----:B------:R-:W-:Y:S02]  /*1440*/  DFMA R16, R12, R12, R12 ;  /* 0x0000000c0c10722b */ /* 0x000fe4000000000c */
[----:B------:R-:W-:Y:S02]  /*1450*/  DADD R12, R8, -R26 ;  /* 0x00000000080c7229 */ /* 0x000fe4000000081a */
[----:B------:R-:W-:-:S04]  /*1460*/  DMUL R8, R30, R60 ;  /* 0x0000003c1e087228 */ /* 0x000fc80000000000 */
[----:B------:R-:W-:Y:S02]  /*1470*/  DFMA R16, R14, R16, R14 ;  /* 0x000000100e10722b */ /* 0x000fe4000000000e */
[----:B------:R-:W-:Y:S02]  /*1480*/  DMUL R12, R58, R12 ;  /* 0x0000000c3a0c7228 */ /* 0x000fe40000000000 */
        /* <DEDUP_REMOVED lines=18> */
.L_x_18:
[----:B------:R-:W-:Y:S05]  /*15b0*/  BSYNC.RECONVERGENT B1 ;  /* 0x0000000000017941 */ /* 0x000fea0003800200 */
.L_x_17:
        /* <DEDUP_REMOVED lines=27> */
.L_x_20:
[----:B------:R-:W-:Y:S05]  /*1770*/  BSYNC.RECONVERGENT B1 ;  /* 0x0000000000017941 */ /* 0x000fea0003800200 */
.L_x_19:
        /* <DEDUP_REMOVED lines=8> */
[----:B------:R-:W-:Y:S05]  /*1800*/  BSSY.RECONVERGENT B1, `(.L_x_21) ;  /* 0x000001a000017945 */ /* 0x000fea0003800200 */
        /* <DEDUP_REMOVED lines=10> */
[----:B------:R-:W-:-:S04]  /*18b0*/  DMUL R50, R44, R50 ;  /* 0x000000322c327228 */ /* 0x000fc80000000000 */
[----:B------:R-:W-:Y:S02]  /*18c0*/  DFMA R12, R16, R14, R12 ;  /* 0x0000000e100c722b */ /* 0x000fe4000000000c */
[-C--:B-----5:R-:W-:Y:S02]  /*18d0*/  DMUL R48, R44, R46.reuse ;  /* 0x0000002e2c307228 */ /* 0x0a0fe40000000000 */
        /* <DEDUP_REMOVED lines=12> */
.L_x_22:
[----:B------:R-:W-:Y:S05]  /*19a0*/  BSYNC.RECONVERGENT B1 ;  /* 0x0000000000017941 */ /* 0x000fea0003800200 */
.L_x_21:
[----:B------:R-:W0:Y:S01]  /*19b0*/  MUFU.RCP64H R15, R45 ;  /* 0x0000002d000f7308 */ /* 0x000e220000001800 */
[----:B------:R-:W-:Y:S01]  /*19c0*/  MOV R14, 0x1 ;  /* 0x00000001000e7802 */ /* 0x000fe20000000f00 */
[----:B------:R-:W-:Y:S01]  /*19d0*/  UMOV UR6, 0xaaaaaaab ;  /* 0xaaaaaaab00067882 */ /* 0x000fe20000000000 */
[----:B------:R-:W-:Y:S01]  /*19e0*/  UMOV UR7, 0x3ffaaaaa ;  /* 0x3ffaaaaa00077882 */ /* 0x000fe20000000000 */
[----:B------:R-:W-:Y:S01]  /*19f0*/  DFMA R52, R18, R52, R12 ;  /* 0x000000341234722b */ /* 0x000fe2000000000c */
[----:B------:R-:W-:Y:S07]  /*1a00*/  BSSY.RECONVERGENT B1, `(.L_x_23) ;  /* 0x0000018000017945 */ /* 0x000fee0003800200 */
[----:B------:R-:W-:-:S02]  /*1a10*/  DMUL R56, R46, R52 ;  /* 0x000000342e387228 */ /* 0x000fc40000000000 */
[----:B0-----:R-:W-:-:S06]  /*1a20*/  DFMA R16, -R44, R14, 1 ;  /* 0x3ff000002c10742b */ /* 0x001fcc000000010e */
[----:B------:R-:W-:Y:S02]  /*1a30*/  DFMA R56, R46, R42, R56 ;  /* 0x0000002a2e38722b */ /* 0x000fe40000000038 */
        /* <DEDUP_REMOVED lines=8> */
[----:B------:R-:W-:Y:S02]  /*1ac0*/  DFMA R14, R14, R54, R20 ;  /* 0x000000360e0e722b */ /* 0x000fe40000000014 */
[----:B------:R-:W-:-:S08]  /*1ad0*/  DMUL R54, R46, R50 ;  /* 0x000000322e367228 */ /* 0x000fd00000000000 */
[----:B------:R-:W-:Y:S01]  /*1ae0*/  FFMA R12, RZ, R45, R15 ;  /* 0x0000002dff0c7223 */ /* 0x000fe2000000000f */
[----:B------:R-:W-:-:S04]  /*1af0*/  DFMA R54, RZ, R42, R54 ;  /* 0x0000002aff36722b */ /* 0x000fc80000000036 */
[----:B------:R-:W-:-:S13]  /*1b00*/  FSETP.GT.AND P0, PT, |R12|, 1.469367938527859385e-39, PT ;  /* 0x001000000c00780b */ /* 0x000fda0003f04200 */
[----:B------:R-:W-:Y:S05]  /*1b10*/  @P0 BRA P1, `(.L_x_24) ;  /* 0x0000000000180947 */ /* 0x000fea0000800000 */
[----:B------:R-:W-:Y:S01]  /*1b20*/  IMAD.MOV.U32 R15, RZ, RZ, R17 ;  /* 0x000000ffff0f7224 */ /* 0x000fe200078e0011 */
[----:B------:R-:W-:Y:S01]  /*1b30*/  MOV R13, 0x1b70 ;  /* 0x00001b70000d7802 */ /* 0x000fe20000000f00 */
[----:B------:R-:W-:Y:S02]  /*1b40*/  IMAD.MOV.U32 R14, RZ, RZ, R44 ;  /* 0x000000ffff0e7224 */ /* 0x000fe400078e002c */
[----:B------:R-:W-:-:S07]  /*1b50*/  IMAD.MOV.U32 R12, RZ, RZ, R45 ;  /* 0x000000ffff0c7224 */ /* 0x000fce00078e002d */
[----:B------:R-:W-:Y:S05]  /*1b60*/  CALL.REL.NOINC `($__internal_0_$__cuda_sm20_div_rn_f64_full) ;  /* 0x0000001400747944 */ /* 0x000fea0003c00000 */
[----:B------:R-:W-:-:S07]  /*1b70*/  MOV R15, R12 ;  /* 0x0000000c000f7202 */ /* 0x000fce0000000f00 */
.L_x_24:
[----:B------:R-:W-:Y:S05]  /*1b80*/  BSYNC.RECONVERGENT B1 ;  /* 0x0000000000017941 */ /* 0x000fea0003800200 */
.L_x_23:
[----:B------:R-:W0:Y:S01]  /*1b90*/  MUFU.RSQ64H R13, R15 ;  /* 0x0000000f000d7308 */ /* 0x000e220000001c00 */
[----:B------:R-:W-:Y:S01]  /*1ba0*/  VIADD R12, R15, 0xfcb00000 ;  /* 0xfcb000000f0c7836 */ /* 0x000fe20000000000 */
[----:B------:R-:W-:Y:S01]  /*1bb0*/  BSSY.RECONVERGENT B0, `(.L_x_25) ;  /* 0x0000015000007945 */ /* 0x000fe20003800200 */
[----:B------:R-:W-:Y:S02]  /*1bc0*/  IMAD.MOV.U32 R18, RZ, RZ, 0x0 ;  /* 0x00000000ff127424 */ /* 0x000fe400078e00ff */
[----:B------:R-:W-:Y:S01]  /*1bd0*/  IMAD.MOV.U32 R19, RZ, RZ, 0x3fd80000 ;  /* 0x3fd80000ff137424 */ /* 0x000fe200078e00ff */
[----:B------:R-:W-:Y:S01]  /*1be0*/  ISETP.GE.U32.AND P0, PT, R12, 0x7ca00000, PT ;  /* 0x7ca000000c00780c */ /* 0x000fe20003f06070 */
[----:B0-----:R-:W-:-:S08]  /*1bf0*/  DMUL R16, R12, R12 ;  /* 0x0000000c0c107228 */ /* 0x001fd00000000000 */
[----:B------:R-:W-:-:S08]  /*1c00*/  DFMA R16, -R16, R14, 1 ;  /* 0x3ff000001010742b */ /* 0x000fd0000000010e */
[----:B------:R-:W-:Y:S02]  /*1c10*/  DFMA R18, R16, R18, 0.5 ;  /* 0x3fe000001012742b */ /* 0x000fe40000000012 */
[----:B------:R-:W-:-:S08]  /*1c20*/  DMUL R16, R12, R16 ;  /* 0x000000100c107228 */ /* 0x000fd00000000000 */
[----:B------:R-:W-:-:S08]  /*1c30*/  DFMA R60, R18, R16, R12 ;  /* 0x00000010123c722b */ /* 0x000fd0000000000c */
[----:B------:R-:W-:Y:S02]  /*1c40*/  DMUL R18, R60, R14 ;  /* 0x0000000e3c127228 */ /* 0x000fe40000000000 */
[----:B------:R-:W-:Y:S01]  /*1c50*/  IADD3 R21, PT, PT, R61, -0x100000, RZ ;  /* 0xfff000003d157810 */ /* 0x000fe20007ffe0ff */
[----:B------:R-:W-:-:S05]  /*1c60*/  IMAD.MOV.U32 R20, RZ, RZ, R60 ;  /* 0x000000ffff147224 */ /* 0x000fca00078e003c */
[----:B------:R-:W-:-:S08]  /*1c70*/  DFMA R16, R18, -R18, R14 ;  /* 0x800000121210722b */ /* 0x000fd0000000000e */
[----:B------:R-:W-:Y:S01]  /*1c80*/  DFMA R58, R16, R20, R18 ;  /* 0x00000014103a722b */ /* 0x000fe20000000012 */
[----:B------:R-:W-:Y:S10]  /*1c90*/  @!P0 BRA `(.L_x_26) ;  /* 0x0000000000188947 */ /* 0x000ff40003800000 */
[----:B------:R-:W-:Y:S01]  /*1ca0*/  IMAD.MOV.U32 R20, RZ, RZ, R12 ;  /* 0x000000ffff147224 */ /* 0x000fe200078e000c */
[----:B------:R-:W-:Y:S01]  /*1cb0*/  MOV R12, 0x1ce0 ;  /* 0x00001ce0000c7802 */ /* 0x000fe20000000f00 */
[----:B------:R-:W-:-:S07]  /*1cc0*/  IMAD.MOV.U32 R13, RZ, RZ, R60 ;  /* 0x000000ffff0d7224 */ /* 0x000fce00078e003c */
[----:B------:R-:W-:Y:S05]  /*1cd0*/  CALL.REL.NOINC `($__internal_1_$__cuda_sm20_dsqrt_rn_f64_mediumpath_v1) ;  /* 0x0000001800b07944 */ /* 0x000fea0003c00000 */
[----:B------:R-:W-:Y:S01]  /*1ce0*/  MOV R58, R13 ;  /* 0x0000000d003a7202 */ /* 0x000fe20000000f00 */
[----:B------:R-:W-:-:S07]  /*1cf0*/  IMAD.MOV.U32 R59, RZ, RZ, R14 ;  /* 0x000000ffff3b7224 */ /* 0x000fce00078e000e */
.L_x_26:
[----:B------:R-:W-:Y:S05]  /*1d00*/  BSYNC.RECONVERGENT B0 ;  /* 0x0000000000007941 */ /* 0x000fea0003800200 */
.L_x_25:
[C-C-:B------:R-:W-:Y:S01]  /*1d10*/  DADD R12, R46.reuse, -R58.reuse ;  /* 0x000000002e0c7229 */ /* 0x140fe2000000083a */
[----:B------:R-:W-:Y:S01]  /*1d20*/  IMAD.MOV.U32 R14, RZ, RZ, R34 ;  /* 0x000000ffff0e7224 */ /* 0x000fe200078e0022 */
[----:B------:R-:W-:Y:S01]  /*1d30*/  DADD R58, R46, R58 ;  /* 0x000000002e3a7229 */ /* 0x000fe2000000003a */
[----:B------:R-:W-:Y:S01]  /*1d40*/  IMAD.MOV.U32 R16, RZ, RZ, R36 ;  /* 0x000000ffff107224 */ /* 0x000fe200078e0024 */
[----:B------:R-:W-:Y:S01]  /*1d50*/  DADD R24, R24, -R44 ;  /* 0x0000000018187229 */ /* 0x000fe2000000082c */
[----:B------:R-:W-:Y:S01]  /*1d60*/  BSSY.RECONVERGENT B1, `(.L_x_27) ;  /* 0x0000038000017945 */ /* 0x000fe20003800200 */
[----:B------:R-:W-:Y:S02]  /*1d70*/  DMUL R44, R44, R46 ;  /* 0x0000002e2c2c7228 */ /* 0x000fe40000000000 */
[----:B------:R-:W-:Y:S02]  /*1d80*/  DSETP.MIN.AND P0, P1, R34, R12, PT ;  /* 0x0000000c2200722a */ /* 0x000fe40003900000 */
[----:B------:R-:W-:Y:S01]  /*1d90*/  DSETP.MAX.AND P2, P3, R36, R58, PT ;  /* 0x0000003a2400722a */ /* 0x000fe20003b4f000 */
[----:B------:R-:W-:Y:S01]  /*1da0*/  MOV R15, R12 ;  /* 0x0000000c000f7202 */ /* 0x000fe20000000f00 */
[----:B------:R-:W-:-:S02]  /*1db0*/  IMAD.MOV.U32 R17, RZ, RZ, R58 ;  /* 0x000000ffff117224 */ /* 0x000fc400078e003a */
[----:B------:R-:W-:Y:S01]  /*1dc0*/  FSEL R35, R35, R13, P0 ;  /* 0x0000000d23237208 */ /* 0x000fe20000000000 */
[----:B------:R-:W-:Y:S01]  /*1dd0*/  IMAD.MOV.U32 R36, RZ, RZ, RZ ;  /* 0x000000ffff247224 */ /* 0x000fe200078e00ff */
[----:B------:R-:W-:Y:S01]  /*1de0*/  FSEL R37, R37, R59, P2 ;  /* 0x0000003b25257208 */ /* 0x000fe20001000000 */
[----:B------:R-:W-:Y:S01]  /*1df0*/  IMAD.MOV.U32 R34, RZ, RZ, RZ ;  /* 0x000000ffff227224 */ /* 0x000fe200078e00ff */
[----:B------:R-:W-:Y:S01]  /*1e00*/  SEL R12, R14, R15, P0 ;  /* 0x0000000f0e0c7207 */ /* 0x000fe20000000000 */
[----:B------:R-:W-:Y:S01]  /*1e10*/  DFMA R42, R46, R44, R42 ;  /* 0x0000002c2e2a722b */ /* 0x000fe2000000002a */
[----:B------:R-:W-:Y:S02]  /*1e20*/  SEL R14, R16, R17, P2 ;  /* 0x00000011100e7207 */ /* 0x000fe40001000000 */
[----:B------:R-:W-:Y:S02]  /*1e30*/  @P1 LOP3.LUT R35, R13, 0x80000, RZ, 0xfc, !PT ;  /* 0x000800000d231812 */ /* 0x000fe400078efcff */
[----:B------:R-:W-:-:S03]  /*1e40*/  @P3 LOP3.LUT R37, R59, 0x80000, RZ, 0xfc, !PT ;  /* 0x000800003b253812 */ /* 0x000fc600078efcff */
[----:B------:R-:W-:Y:S02]  /*1e50*/  IMAD.MOV.U32 R13, RZ, RZ, R35 ;  /* 0x000000ffff0d7224 */ /* 0x000fe400078e0023 */
[----:B------:R-:W-:Y:S01]  /*1e60*/  IMAD.MOV.U32 R15, RZ, RZ, R37 ;  /* 0x000000ffff0f7224 */ /* 0x000fe200078e0025 */
[----:B------:R-:W-:Y:S01]  /*1e70*/  MOV R37, R12 ;  /* 0x0000000c00257202 */ /* 0x000fe20000000f00 */
[----:B------:R-:W-:Y:S02]  /*1e80*/  IMAD.MOV.U32 R35, RZ, RZ, R14 ;  /* 0x000000ffff237224 */ /* 0x000fe400078e000e */
[----:B------:R-:W-:Y:S02]  /*1e90*/  DSETP.MIN.AND P0, P1, RZ, R12, PT ;  /* 0x0000000cff00722a */ /* 0x000fe40003900000 */
[----:B------:R-:W-:Y:S01]  /*1ea0*/  DSETP.MAX.AND P2, P3, RZ, R14, PT ;  /* 0x0000000eff00722a */ /* 0x000fe20003b4f000 */
[----:B------:R-:W-:Y:S02]  /*1eb0*/  IMAD.MOV.U32 R12, RZ, RZ, RZ ;  /* 0x000000ffff0c7224 */ /* 0x000fe400078e00ff */
[----:B------:R-:W-:Y:S01]  /*1ec0*/  HFMA2 R14, -RZ, RZ, 0, 0 ;  /* 0x00000000ff0e7431 */ /* 0x000fe200000001ff */
[----:B------:R-:W-:-:S02]  /*1ed0*/  SEL R36, R36, R37, P0 ;  /* 0x0000002524247207 */ /* 0x000fc40000000000 */
[----:B------:R-:W-:Y:S01]  /*1ee0*/  FSEL R37, R12, R13, P0 ;  /* 0x0000000d0c257208 */ /* 0x000fe20000000000 */
[----:B------:R-:W-:Y:S01]  /*1ef0*/  IMAD.MOV.U32 R12, RZ, RZ, 0x1 ;  /* 0x00000001ff0c7424 */ /* 0x000fe200078e00ff */
[----:B------:R-:W-:Y:S02]  /*1f00*/  SEL R34, R34, R35, P2 ;  /* 0x0000002322227207 */ /* 0x000fe40001000000 */
[----:B------:R-:W-:-:S04]  /*1f10*/  FSEL R17, R14, R15, P2 ;  /* 0x0000000f0e117208 */ /* 0x000fc80001000000 */
        /* <DEDUP_REMOVED lines=28> */
.L_x_28:
[----:B------:R-:W-:Y:S05]  /*20e0*/  BSYNC.RECONVERGENT B1 ;  /* 0x0000000000017941 */ /* 0x000fea0003800200 */
.L_x_27:
[----:B------:R-:W0:Y:S01]  /*20f0*/  MUFU.RCP64H R13, R19 ;  /* 0x00000013000d7308 */ /* 0x000e220000001800 */
[----:B------:R-:W-:Y:S01]  /*2100*/  IMAD.MOV.U32 R12, RZ, RZ, 0x1 ;  /* 0x00000001ff0c7424 */ /* 0x000fe200078e00ff */
[----:B------:R-:W-:Y:S01]  /*2110*/  DADD R38, R38, -R44 ;  /* 0x0000000026267229 */ /* 0x000fe2000000082c */
[----:B------:R-:W-:Y:S01]  /*2120*/  BSSY.RECONVERGENT B1, `(.L_x_29) ;  /* 0x0000018000017945 */ /* 0x000fe20003800200 */
[----:B------:R-:W-:-:S06]  /*2130*/  DMUL R42, R36, R42 ;  /* 0x0000002a242a7228 */ /* 0x000fcc0000000000 */
[C---:B------:R-:W-:Y:S02]  /*2140*/  DMUL R38, R34.reuse, R38 ;  /* 0x0000002622267228 */ /* 0x040fe40000000000 */
[----:B------:R-:W-:Y:S02]  /*2150*/  DFMA R42, R34, R40, -R42 ;  /* 0x00000028222a722b */ /* 0x000fe4000000082a */
[----:B0-----:R-:W-:-:S08]  /*2160*/  DFMA R14, -R18, R12, 1 ;  /* 0x3ff00000120e742b */ /* 0x001fd0000000010c */
[----:B------:R-:W-:-:S08]  /*2170*/  DFMA R14, R14, R14, R14 ;  /* 0x0000000e0e0e722b */ /* 0x000fd0000000000e */
[----:B------:R-:W-:Y:S02]  /*2180*/  DFMA R12, R12, R14, R12 ;  /* 0x0000000e0c0c722b */ /* 0x000fe4000000000c */
[----:B------:R-:W-:-:S06]  /*2190*/  DFMA R14, -R36, R38, R42 ;  /* 0x00000026240e722b */ /* 0x000fcc000000012a */
        /* <DEDUP_REMOVED lines=16> */
.L_x_30:
[----:B------:R-:W-:Y:S05]  /*22a0*/  BSYNC.RECONVERGENT B1 ;  /* 0x0000000000017941 */ /* 0x000fea0003800200 */
.L_x_29:
[----:B------:R-:W0:Y:S01]  /*22b0*/  MUFU.RCP64H R13, R19 ;  /* 0x00000013000d7308 */ /* 0x000e220000001800 */
[----:B------:R-:W-:Y:S01]  /*22c0*/  IMAD.MOV.U32 R12, RZ, RZ, 0x1 ;  /* 0x00000001ff0c7424 */ /* 0x000fe200078e00ff */
[----:B------:R-:W-:Y:S01]  /*22d0*/  DADD R26, R26, -R50 ;  /* 0x000000001a1a7229 */ /* 0x000fe20000000832 */
[----:B------:R-:W-:Y:S01]  /*22e0*/  BSSY.RECONVERGENT B1, `(.L_x_31) ;  /* 0x0000018000017945 */ /* 0x000fe20003800200 */
[----:B------:R-:W-:-:S06]  /*22f0*/  DMUL R54, R54, R36 ;  /* 0x0000002436367228 */ /* 0x000fcc0000000000 */
[----:B------:R-:W-:Y:S02]  /*2300*/  DMUL R26, R34, R26 ;  /* 0x0000001a221a7228 */ /* 0x000fe40000000000 */
        /* <DEDUP_REMOVED lines=21> */
.L_x_32:
[----:B------:R-:W-:Y:S05]  /*2460*/  BSYNC.RECONVERGENT B1 ;  /* 0x0000000000017941 */ /* 0x000fea0003800200 */
.L_x_31:
        /* <DEDUP_REMOVED lines=27> */
.L_x_34:
[----:B------:R-:W-:Y:S05]  /*2620*/  BSYNC.RECONVERGENT B1 ;  /* 0x0000000000017941 */ /* 0x000fea0003800200 */
.L_x_33:
[----:B------:R-:W0:Y:S01]  /*2630*/  MUFU.RCP64H R13, R3 ;  /* 0x00000003000d7308 */ /* 0x000e220000001800 */
[----:B------:R-:W-:Y:S01]  /*2640*/  IMAD.MOV.U32 R12, RZ, RZ, 0x1 ;  /* 0x00000001ff0c7424 */ /* 0x000fe200078e00ff */
[----:B------:R-:W1:Y:S01]  /*2650*/  LDC.64 R16, c[0x0][0x3a8] ;  /* 0x0000ea00ff107b82 */ /* 0x000e620000000a00 */
[----:B------:R-:W-:Y:S01]  /*2660*/  DADD R4, R24, -R4 ;  /* 0x0000000018047229 */ /* 0x000fe20000000804 */
[----:B------:R-:W-:Y:S03]  /*2670*/  BSSY.RECONVERGENT B1, `(.L_x_35) ;  /* 0x0000017000017945 */ /* 0x000fe60003800200 */
[----:B0-----:R-:W-:-:S08]  /*2680*/  DFMA R14, R12, -R2, 1 ;  /* 0x3ff000000c0e742b */ /* 0x001fd00000000802 */
[----:B------:R-:W-:Y:S02]  /*2690*/  DFMA R14, R14, R14, R14 ;  /* 0x0000000e0e0e722b */ /* 0x000fe4000000000e */
[----:B-1----:R-:W-:Y:S01]  /*26a0*/  DMUL R18, R4, R16 ;  /* 0x0000001004127228 */ /* 0x002fe20000000000 */
[----:B------:R-:W0:Y:S05]  /*26b0*/  LDC.64 R16, c[0x0][0x3a0] ;  /* 0x0000e800ff107b82 */ /* 0x000e2a0000000a00 */
[----:B------:R-:W-:-:S04]  /*26c0*/  DFMA R14, R12, R14, R12 ;  /* 0x0000000e0c0e722b */ /* 0x000fc8000000000c */
[----:B------:R-:W-:-:S04]  /*26d0*/  FSETP.GEU.AND P1, PT, |R19|, 6.5827683646048100446e-37, PT ;  /* 0x036000001300780b */ /* 0x000fc80003f2e200 */
[----:B------:R-:W-:-:S08]  /*26e0*/  DFMA R12, R14, -R2, 1 ;  /* 0x3ff000000e0c742b */ /* 0x000fd00000000802 */
[----:B------:R-:W-:-:S08]  /*26f0*/  DFMA R12, R14, R12, R14 ;  /* 0x0000000c0e0c722b */ /* 0x000fd0000000000e */
[----:B------:R-:W-:-:S08]  /*2700*/  DMUL R14, R18, R12 ;  /* 0x0000000c120e7228 */ /* 0x000fd00000000000 */
[----:B------:R-:W-:-:S08]  /*2710*/  DFMA R4, R14, -R2, R18 ;  /* 0x800000020e04722b */ /* 0x000fd00000000012 */
[----:B------:R-:W-:-:S10]  /*2720*/  DFMA R14, R12, R4, R14 ;  /* 0x000000040c0e722b */ /* 0x000fd4000000000e */
[----:B------:R-:W-:-:S05]  /*2730*/  FFMA R4, RZ, R3, R15 ;  /* 0x00000003ff047223 */ /* 0x000fca000000000f */
[----:B------:R-:W-:Y:S01]  /*2740*/  FSETP.GT.AND P0, PT, |R4|, 1.469367938527859385e-39, PT ;  /* 0x001000000400780b */ /* 0x000fe20003f04200 */
[----:B0-----:R-:W-:-:S12]  /*2750*/  IMAD.WIDE R4, R0, 0x8, R16 ;  /* 0x0000000800047825 */ /* 0x001fd800078e0210 */
[----:B------:R-:W-:Y:S05]  /*2760*/  @P0 BRA P1, `(.L_x_36) ;  /* 0x00000000001c0947 */ /* 0x000fea0000800000 */
[----:B------:R-:W-:Y:S01]  /*2770*/  MOV R16, R18 ;  /* 0x0000001200107202 */ /* 0x000fe20000000f00 */
[----:B------:R-:W-:Y:S01]  /*2780*/  IMAD.MOV.U32 R15, RZ, RZ, R19 ;  /* 0x000000ffff0f7224 */ /* 0x000fe200078e0013 */
[----:B------:R-:W-:Y:S01]  /*2790*/  MOV R13, 0x27d0 ;  /* 0x000027d0000d7802 */ /* 0x000fe20000000f00 */
[----:B------:R-:W-:Y:S02]  /*27a0*/  IMAD.MOV.U32 R14, RZ, RZ, R2 ;  /* 0x000000ffff0e7224 */ /* 0x000fe400078e0002 */
[----:B------:R-:W-:-:S07]  /*27b0*/  IMAD.MOV.U32 R12, RZ, RZ, R3 ;  /* 0x000000ffff0c7224 */ /* 0x000fce00078e0003 */
[----:B------:R-:W-:Y:S05]  /*27c0*/  CALL.REL.NOINC `($__internal_0_$__cuda_sm20_div_rn_f64_full) ;  /* 0x00000008005c7944 */ /* 0x000fea0003c00000 */
[----:B------:R-:W-:-:S07]  /*27d0*/  MOV R15, R12 ;  /* 0x0000000c000f7202 */ /* 0x000fce0000000f00 */
.L_x_36:
[----:B------:R-:W-:Y:S05]  /*27e0*/  BSYNC.RECONVERGENT B1 ;  /* 0x0000000000017941 */ /* 0x000fea0003800200 */
.L_x_35:
[----:B------:R-:W2:Y:S01]  /*27f0*/  LDG.E.64 R12, desc[UR4][R4.64] ;  /* 0x00000004040c7981 */ /* 0x000ea2000c1e1b00 */
[----:B------:R-:W0:Y:S01]  /*2800*/  MUFU.RCP64H R17, R3 ;  /* 0x0000000300117308 */ /* 0x000e220000001800 */
[----:B------:R-:W-:Y:S01]  /*2810*/  IMAD.MOV.U32 R16, RZ, RZ, 0x1 ;  /* 0x00000001ff107424 */ /* 0x000fe200078e00ff */
[----:B------:R-:W1:Y:S01]  /*2820*/  LDCU.64 UR6, c[0x0][0x3a8] ;  /* 0x00007500ff0677ac */ /* 0x000e620008000a00 */
[----:B------:R-:W-:Y:S01]  /*2830*/  DADD R6, R38, -R6 ;  /* 0x0000000026067229 */ /* 0x000fe20000000806 */
[----:B------:R-:W-:Y:S03]  /*2840*/  BSSY.RECONVERGENT B1, `(.L_x_37) ;  /* 0x0000017000017945 */ /* 0x000fe60003800200 */
[----:B0-----:R-:W-:-:S04]  /*2850*/  DFMA R18, R16, -R2, 1 ;  /* 0x3ff000001012742b */ /* 0x001fc80000000802 */
[----:B-1----:R-:W-:-:S04]  /*2860*/  DMUL R20, R6, UR6 ;  /* 0x0000000606147c28 */ /* 0x002fc80008000000 */
[----:B------:R-:W-:-:S06]  /*2870*/  DFMA R18, R18, R18, R18 ;  /* 0x000000121212722b */ /* 0x000fcc0000000012 */
[----:B------:R-:W-:Y:S02]  /*2880*/  FSETP.GEU.AND P1, PT, |R21|, 6.5827683646048100446e-37, PT ;  /* 0x036000001500780b */ /* 0x000fe40003f2e200 */
[----:B------:R-:W-:-:S08]  /*2890*/  DFMA R18, R16, R18, R16 ;  /* 0x000000121012722b */ /* 0x000fd00000000010 */
[----:B------:R-:W-:-:S08]  /*28a0*/  DFMA R16, R18, -R2, 1 ;  /* 0x3ff000001210742b */ /* 0x000fd00000000802 */
[----:B------:R-:W-:-:S08]  /*28b0*/  DFMA R24, R18, R16, R18 ;  /* 0x000000101218722b */ /* 0x000fd00000000012 */
[----:B------:R-:W-:-:S08]  /*28c0*/  DMUL R16, R24, R20 ;  /* 0x0000001418107228 */ /* 0x000fd00000000000 */
[----:B------:R-:W-:Y:S02]  /*28d0*/  DFMA R18, R16, -R2, R20 ;  /* 0x800000021012722b */ /* 0x000fe40000000014 */
[----:B--2---:R-:W-:-:S06]  /*28e0*/  DADD R6, R12, -R14 ;  /* 0x000000000c067229 */ /* 0x004fcc000000080e */
[----:B------:R-:W-:Y:S01]  /*28f0*/  DFMA R14, R24, R18, R16 ;  /* 0x00000012180e722b */ /* 0x000fe20000000010 */
[----:B------:R0:W-:Y:S09]  /*2900*/  STG.E.64 desc[UR4][R4.64], R6 ;  /* 0x0000000604007986 */ /* 0x0001f2000c101b04 */
[----:B------:R-:W-:-:S05]  /*2910*/  FFMA R0, RZ, R3, R15 ;  /* 0x00000003ff007223 */ /* 0x000fca000000000f */
[----:B------:R-:W-:-:S13]  /*2920*/  FSETP.GT.AND P0, PT, |R0|, 1.469367938527859385e-39, PT ;  /* 0x001000000000780b */ /* 0x000fda0003f04200 */
[----:B0-----:R-:W-:Y:S05]  /*2930*/  @P0 BRA P1, `(.L_x_38) ;  /* 0x00000000001c0947 */ /* 0x001fea0000800000 */
[----:B------:R-:W-:Y:S01]  /*2940*/  IMAD.MOV.U32 R16, RZ, RZ, R20 ;  /* 0x000000ffff107224 */ /* 0x000fe200078e0014 */
[----:B------:R-:W-:Y:S01]  /*2950*/  MOV R14, R2 ;  /* 0x00000002000e7202 */ /* 0x000fe20000000f00 */
[----:B------:R-:W-:Y:S01]  /*2960*/  IMAD.MOV.U32 R15, RZ, RZ, R21 ;  /* 0x000000ffff0f7224 */ /* 0x000fe200078e0015 */
[----:B------:R-:W-:Y:S01]  /*2970*/  MOV R13, 0x29a0 ;  /* 0x000029a0000d7802 */ /* 0x000fe20000000f00 */
[----:B------:R-:W-:-:S07]  /*2980*/  IMAD.MOV.U32 R12, RZ, RZ, R3 ;  /* 0x000000ffff0c7224 */ /* 0x000fce00078e0003 */
[----:B------:R-:W-:Y:S05]  /*2990*/  CALL.REL.NOINC `($__internal_0_$__cuda_sm20_div_rn_f64_full) ;  /* 0x0000000400e87944 */ /* 0x000fea0003c00000 */
[----:B------:R-:W-:-:S07]  /*29a0*/  IMAD.MOV.U32 R15, RZ, RZ, R12 ;  /* 0x000000ffff0f7224 */ /* 0x000fce00078e000c */
.L_x_38:
[----:B------:R-:W-:Y:S05]  /*29b0*/  BSYNC.RECONVERGENT B1 ;  /* 0x0000000000017941 */ /* 0x000fea0003800200 */
.L_x_37:
        /* <DEDUP_REMOVED lines=21> */
[----:B------:R-:W-:Y:S01]  /*2b10*/  MOV R16, R20 ;  /* 0x0000001400107202 */ /* 0x000fe20000000f00 */
[----:B------:R-:W-:Y:S01]  /*2b20*/  IMAD.MOV.U32 R15, RZ, RZ, R21 ;  /* 0x000000ffff0f7224 */ /* 0x000fe200078e0015 */
[----:B------:R-:W-:Y:S01]  /*2b30*/  MOV R13, 0x2b70 ;  /* 0x00002b70000d7802 */ /* 0x000fe20000000f00 */
[----:B------:R-:W-:Y:S02]  /*2b40*/  IMAD.MOV.U32 R14, RZ, RZ, R2 ;  /* 0x000000ffff0e7224 */ /* 0x000fe400078e0002 */
[----:B------:R-:W-:-:S07]  /*2b50*/  IMAD.MOV.U32 R12, RZ, RZ, R3 ;  /* 0x000000ffff0c7224 */ /* 0x000fce00078e0003 */
[----:B------:R-:W-:Y:S05]  /*2b60*/  CALL.REL.NOINC `($__internal_0_$__cuda_sm20_div_rn_f64_full) ;  /* 0x0000000400747944 */ /* 0x000fea0003c00000 */
[----:B------:R-:W-:-:S07]  /*2b70*/  MOV R15, R12 ;  /* 0x0000000c000f7202 */ /* 0x000fce0000000f00 */
.L_x_40:
[----:B------:R-:W-:Y:S05]  /*2b80*/  BSYNC.RECONVERGENT B1 ;  /* 0x0000000000017941 */ /* 0x000fea0003800200 */
.L_x_39:
        /* <DEDUP_REMOVED lines=28> */
.L_x_42:
[----:B------:R-:W-:Y:S05]  /*2d50*/  BSYNC.RECONVERGENT B1 ;  /* 0x0000000000017941 */ /* 0x000fea0003800200 */
.L_x_41:
[----:B------:R-:W2:Y:S01]  /*2d60*/  LDG.E.64 R2, desc[UR4][R4.64+0x18] ;  /* 0x0000180404027981 */ /* 0x000ea2000c1e1b00 */
[----:B------:R-:W0:Y:S01]  /*2d70*/  MUFU.RCP64H R13, R7 ;  /* 0x00000007000d7308 */ /* 0x000e220000001800 */
[----:B------:R-:W-:Y:S01]  /*2d80*/  IMAD.MOV.U32 R12, RZ, RZ, 0x1 ;  /* 0x00000001ff0c7424 */ /* 0x000fe200078e00ff */
[----:B------:R-:W-:Y:S01]  /*2d90*/  FSETP.GEU.AND P1, PT, |R9|, 6.5827683646048100446e-37, PT ;  /* 0x036000000900780b */ /* 0x000fe20003f2e200 */
[----:B------:R-:W-:Y:S04]  /*2da0*/  BSSY.RECONVERGENT B1, `(.L_x_43) ;  /* 0x0000016000017945 */ /* 0x000fe80003800200 */
        /* <DEDUP_REMOVED lines=9> */
[----:B------:R-:W-:Y:S01]  /*2e40*/  FSETP.GT.AND P0, PT, |R0|, 1.469367938527859385e-39, PT ;  /* 0x001000000000780b */ /* 0x000fe20003f04200 */
[----:B--2---:R-:W-:-:S07]  /*2e50*/  DADD R2, R2, -R14 ;  /* 0x0000000002027229 */ /* 0x004fce000000080e */
[----:B------:R0:W-:Y:S05]  /*2e60*/  STG.E.64 desc[UR4][R4.64+0x18], R2 ;  /* 0x0000180204007986 */ /* 0x0001ea000c101b04 */
[----:B------:R-:W-:Y:S05]  /*2e70*/  @P0 BRA P1, `(.L_x_44) ;  /* 0x0000000000200947 */ /* 0x000fea0000800000 */
[----:B------:R-:W-:Y:S01]  /*2e80*/  MOV R16, R8 ;  /* 0x0000000800107202 */ /* 0x000fe20000000f00 */
[----:B------:R-:W-:Y:S01]  /*2e90*/  IMAD.MOV.U32 R15, RZ, RZ, R9 ;  /* 0x000000ffff0f7224 */ /* 0x000fe200078e0009 */
[----:B------:R-:W-:Y:S01]  /*2ea0*/  MOV R13, 0x2ee0 ;  /* 0x00002ee0000d7802 */ /* 0x000fe20000000f00 */
[----:B------:R-:W-:Y:S02]  /*2eb0*/  IMAD.MOV.U32 R14, RZ, RZ, R6 ;  /* 0x000000ffff0e7224 */ /* 0x000fe400078e0006 */
[----:B------:R-:W-:-:S07]  /*2ec0*/  IMAD.MOV.U32 R12, RZ, RZ, R7 ;  /* 0x000000ffff0c7224 */ /* 0x000fce00078e0007 */
[----:B0-----:R-:W-:Y:S05]  /*2ed0*/  CALL.REL.NOINC `($__internal_0_$__cuda_sm20_div_rn_f64_full) ;  /* 0x0000000000987944 */ /* 0x001fea0003c00000 */
[----:B------:R-:W-:Y:S01]  /*2ee0*/  MOV R18, R14 ;  /* 0x0000000e00127202 */ /* 0x000fe20000000f00 */
[----:B------:R-:W-:-:S07]  /*2ef0*/  IMAD.MOV.U32 R19, RZ, RZ, R12 ;  /* 0x000000ffff137224 */ /* 0x000fce00078e000c */
.L_x_44:
[----:B------:R-:W-:Y:S05]  /*2f00*/  BSYNC.RECONVERGENT B1 ;  /* 0x0000000000017941 */ /* 0x000fea0003800200 */
.L_x_43:
[----:B0-----:R-:W0:Y:S01]  /*2f10*/  MUFU.RCP64H R5, R7 ;  /* 0x0000000700057308 */ /* 0x001e220000001800 */
        /* <DEDUP_REMOVED lines=17> */
[----:B------:R-:W-:Y:S01]  /*3030*/  MOV R13, 0x3060 ;  /* 0x00003060000d7802 */ /* 0x000fe20000000f00 */
[----:B------:R-:W-:-:S07]  /*3040*/  IMAD.MOV.U32 R12, RZ, RZ, R7 ;  /* 0x000000ffff0c7224 */ /* 0x000fce00078e0007 */
[----:B------:R-:W-:Y:S05]  /*3050*/  CALL.REL.NOINC `($__internal_0_$__cuda_sm20_div_rn_f64_full) ;  /* 0x0000000000387944 */ /* 0x000fea0003c00000 */
[----:B------:R-:W-:-:S07]  /*3060*/  IMAD.MOV.U32 R15, RZ, RZ, R12 ;  /* 0x000000ffff0f7224 */ /* 0x000fce00078e000c */
.L_x_46:
[----:B------:R-:W-:Y:S05]  /*3070*/  BSYNC.RECONVERGENT B1 ;  /* 0x0000000000017941 */ /* 0x000fea0003800200 */
.L_x_45:
[----:B------:R-:W-:Y:S01]  /*3080*/  DMUL R8, R14, R14 ;  /* 0x0000000e0e087228 */ /* 0x000fe20000000000 */
[----:B------:R-:W-:Y:S01]  /*3090*/  UMOV UR6, 0x55555556 ;  /* 0x5555555600067882 */ /* 0x000fe20000000000 */
[----:B------:R-:W-:Y:S01]  /*30a0*/  DMUL R4, R6, 0.5 ;  /* 0x3fe0000006047828 */ /* 0x000fe20000000000 */
[----:B------:R-:W-:Y:S01]  /*30b0*/  UMOV UR7, 0x3fe55555 ;  /* 0x3fe5555500077882 */ /* 0x000fe20000000000 */
[----:B------:R-:W-:Y:S04]  /*30c0*/  STG.E.64 desc[UR4][R22.64], R6 ;  /* 0x0000000616007986 */ /* 0x000fe8000c101b04 */
[----:B------:R-:W-:Y:S01]  /*30d0*/  DFMA R8, R18, R18, R8 ;  /* 0x000000121208722b */ /* 0x000fe20000000008 */
[----:B------:R-:W-:Y:S04]  /*30e0*/  STG.E.64 desc[UR4][R22.64+0x8], R18 ;  /* 0x0000081216007986 */ /* 0x000fe8000c101b04 */
[----:B------:R-:W-:Y:S03]  /*30f0*/  STG.E.64 desc[UR4][R22.64+0x10], R14 ;  /* 0x0000100e16007986 */ /* 0x000fe6000c101b04 */
[----:B------:R-:W-:-:S08]  /*3100*/  DFMA R4, -R4, R8, R2 ;  /* 0x000000080404722b */ /* 0x000fd00000000102 */
[----:B------:R-:W-:-:S07]  /*3110*/  DMUL R4, R4, UR6 ;  /* 0x0000000604047c28 */ /* 0x000fce0008000000 */
[----:B------:R-:W-:Y:S01]  /*3120*/  STG.E.64 desc[UR4][R22.64+0x18], R4 ;  /* 0x0000180416007986 */ /* 0x000fe2000c101b04 */
[----:B------:R-:W-:Y:S05]  /*3130*/  EXIT ;  /* 0x000000000000794d */ /* 0x000fea0003800000 */
        .weak           $__internal_0_$__cuda_sm20_div_rn_f64_full
        .type           $__internal_0_$__cuda_sm20_div_rn_f64_full,@function
        .size           $__internal_0_$__cuda_sm20_div_rn_f64_full,($__internal_1_$__cuda_sm20_dsqrt_rn_f64_mediumpath_v1 - $__internal_0_$__cuda_sm20_div_rn_f64_full)
$__internal_0_$__cuda_sm20_div_rn_f64_full:
[C---:B------:R-:W-:Y:S01]  /*3140*/  FSETP.GEU.AND P0, PT, |R12|.reuse, 1.469367938527859385e-39, PT ;  /* 0x001000000c00780b */ /* 0x040fe20003f0e200 */
[----:B------:R-:W-:Y:S01]  /*3150*/  IMAD.MOV.U32 R21, RZ, RZ, R12 ;  /* 0x000000ffff157224 */ /* 0x000fe200078e000c */
[----:B------:R-:W-:Y:S01]  /*3160*/  MOV R20, R14 ;  /* 0x0000000e00147202 */ /* 0x000fe20000000f00 */
[----:B------:R-:W-:Y:S01]  /*3170*/  IMAD.MOV.U32 R62, RZ, RZ, R14 ;  /* 0x000000ffff3e7224 */ /* 0x000fe200078e000e */
[----:B------:R-:W-:Y:S01]  /*3180*/  LOP3.LUT R17, R12, 0x800fffff, RZ, 0xc0, !PT ;  /* 0x800fffff0c117812 */ /* 0x000fe200078ec0ff */
[----:B------:R-:W-:Y:S01]  /*3190*/  IMAD.MOV.U32 R64, RZ, RZ, 0x1 ;  /* 0x00000001ff407424 */ /* 0x000fe200078e00ff */
[----:B------:R-:W-:Y:S01]  /*31a0*/  MOV R67, R15 ;  /* 0x0000000f00437202 */ /* 0x000fe20000000f00 */
[----:B------:R-:W-:Y:S01]  /*31b0*/  IMAD.MOV.U32 R66, RZ, RZ, R16 ;  /* 0x000000ffff427224 */ /* 0x000fe200078e0010 */
[----:B------:R-:W-:Y:S01]  /*31c0*/  LOP3.LUT R63, R17, 0x3ff00000, RZ, 0xfc, !PT ;  /* 0x3ff00000113f7812 */ /* 0x000fe200078efcff */
[----:B------:R-:W-:Y:S01]  /*31d0*/  BSSY.RECONVERGENT B0, `(.L_x_47) ;  /* 0x0000057000007945 */ /* 0x000fe20003800200 */
[----:B------:R-:W-:-:S02]  /*31e0*/  FSETP.GEU.AND P2, PT, |R67|, 1.469367938527859385e-39, PT ;  /* 0x001000004300780b */ /* 0x000fc40003f4e200 */
[----:B------:R-:W-:Y:S01]  /*31f0*/  LOP3.LUT R14, R67, 0x7ff00000, RZ, 0xc0, !PT ;  /* 0x7ff00000430e7812 */ /* 0x000fe200078ec0ff */
[----:B------:R-:W-:Y:S01]  /*3200*/  @!P0 DMUL R62, R20, 8.98846567431157953865e+307 ;  /* 0x7fe00000143e8828 */ /* 0x000fe20000000000 */
[----:B------:R-:W-:Y:S01]  /*3210*/  LOP3.LUT R15, R12, 0x7ff00000, RZ, 0xc0, !PT ;  /* 0x7ff000000c0f7812 */ /* 0x000fe200078ec0ff */
[----:B------:R-:W-:-:S03]  /*3220*/  IMAD.MOV.U32 R12, RZ, RZ, 0x1ca00000 ;  /* 0x1ca00000ff0c7424 */ /* 0x000fc600078e00ff */
[C---:B------:R-:W-:Y:S01]  /*3230*/  ISETP.GE.U32.AND P1, PT, R14.reuse, R15, PT ;  /* 0x0000000f0e00720c */ /* 0x040fe20003f26070 */
[----:B------:R-:W0:Y:S04]  /*3240*/  MUFU.RCP64H R65, R63 ;  /* 0x0000003f00417308 */ /* 0x000e280000001800 */
[----:B------:R-:W-:Y:S02]  /*3250*/  @!P2 LOP3.LUT R16, R21, 0x7ff00000, RZ, 0xc0, !PT ;  /* 0x7ff000001510a812 */ /* 0x000fe400078ec0ff */
[----:B------:R-:W-:Y:S02]  /*3260*/  @!P0 LOP3.LUT R15, R63, 0x7ff00000, RZ, 0xc0, !PT ;  /* 0x7ff000003f0f8812 */ /* 0x000fe400078ec0ff */
[----:B------:R-:W-:Y:S02]  /*3270*/  @!P2 ISETP.GE.U32.AND P3, PT, R14, R16, PT ;  /* 0x000000100e00a20c */ /* 0x000fe40003f66070 */
[----:B------:R-:W-:-:S02]  /*3280*/  SEL R16, R12, 0x63400000, !P1 ;  /* 0x634000000c107807 */ /* 0x000fc40004800000 */
[----:B------:R-:W-:-:S04]  /*3290*/  @!P2 SEL R17, R12, 0x63400000, !P3 ;  /* 0x634000000c11a807 */ /* 0x000fc80005800000 */
[----:B------:R-:W-:Y:S01]  /*32a0*/  @!P2 LOP3.LUT R17, R17, 0x80000000, R67, 0xf8, !PT ;  /* 0x800000001111a812 */ /* 0x000fe200078ef843 */
[----:B0-----:R-:W-:-:S03]  /*32b0*/  DFMA R68, R64, -R62, 1 ;  /* 0x3ff000004044742b */ /* 0x001fc6000000083e */
[----:B------:R-:W-:-:S05]  /*32c0*/  @!P2 LOP3.LUT R17, R17, 0x100000, RZ, 0xfc, !PT ;  /* 0x001000001111a812 */ /* 0x000fca00078efcff */
[----:B------:R-:W-:-:S08]  /*32d0*/  DFMA R68, R68, R68, R68 ;  /* 0x000000444444722b */ /* 0x000fd00000000044 */
[----:B------:R-:W-:Y:S01]  /*32e0*/  DFMA R64, R64, R68, R64 ;  /* 0x000000444040722b */ /* 0x000fe20000000040 */
[----:B------:R-:W-:Y:S01]  /*32f0*/  LOP3.LUT R69, R16, 0x800fffff, R67, 0xf8, !PT ;  /* 0x800fffff10457812 */ /* 0x000fe200078ef843 */
[----:B------:R-:W-:Y:S01]  /*3300*/  IMAD.MOV.U32 R68, RZ, RZ, R66 ;  /* 0x000000ffff447224 */ /* 0x000fe200078e0042 */
[----:B------:R-:W-:-:S05]  /*3310*/  @!P2 MOV R16, RZ ;  /* 0x000000ff0010a202 */ /* 0x000fca0000000f00 */
[----:B------:R-:W-:Y:S02]  /*3320*/  DFMA R70, R64, -R62, 1 ;  /* 0x3ff000004046742b */ /* 0x000fe4000000083e */
[----:B------:R-:W-:-:S06]  /*3330*/  @!P2 DFMA R68, R68, 2, -R16 ;  /* 0x400000004444a82b */ /* 0x000fcc0000000810 */
[----:B------:R-:W-:-:S08]  /*3340*/  DFMA R70, R64, R70, R64 ;  /* 0x000000464046722b */ /* 0x000fd00000000040 */
[----:B------:R-:W-:-:S08]  /*3350*/  DMUL R16, R70, R68 ;  /* 0x0000004446107228 */ /* 0x000fd00000000000 */
[----:B------:R-:W-:-:S08]  /*3360*/  DFMA R64, R16, -R62, R68 ;  /* 0x8000003e1040722b */ /* 0x000fd00000000044 */
[----:B------:R-:W-:Y:S01]  /*3370*/  DFMA R64, R70, R64, R16 ;  /* 0x000000404640722b */ /* 0x000fe20000000010 */
[----:B------:R-:W-:Y:S01]  /*3380*/  IMAD.MOV.U32 R16, RZ, RZ, R14 ;  /* 0x000000ffff107224 */ /* 0x000fe200078e000e */
[----:B------:R-:W-:-:S05]  /*3390*/  @!P2 LOP3.LUT R16, R69, 0x7ff00000, RZ, 0xc0, !PT ;  /* 0x7ff000004510a812 */ /* 0x000fca00078ec0ff */
[----:B------:R-:W-:-:S05]  /*33a0*/  VIADD R17, R16, 0xffffffff ;  /* 0xffffffff10117836 */ /* 0x000fca0000000000 */
[----:B------:R-:W-:Y:S01]  /*33b0*/  ISETP.GT.U32.AND P0, PT, R17, 0x7feffffe, PT ;  /* 0x7feffffe1100780c */ /* 0x000fe20003f04070 */
[----:B------:R-:W-:-:S05]  /*33c0*/  VIADD R17, R15, 0xffffffff ;  /* 0xffffffff0f117836 */ /* 0x000fca0000000000 */
[----:B------:R-:W-:-:S13]  /*33d0*/  ISETP.GT.U32.OR P0, PT, R17, 0x7feffffe, P0 ;  /* 0x7feffffe1100780c */ /* 0x000fda0000704470 */
[----:B------:R-:W-:Y:S05]  /*33e0*/  @P0 BRA `(.L_x_48) ;  /* 0x0000000000740947 */ /* 0x000fea0003800000 */
[----:B------:R-:W-:-:S04]  /*33f0*/  LOP3.LUT R15, R21, 0x7ff00000, RZ, 0xc0, !PT ;  /* 0x7ff00000150f7812 */ /* 0x000fc800078ec0ff */
[CC--:B------:R-:W-:Y:S02]  /*3400*/  VIADDMNMX R16, R14.reuse, -R15.reuse, 0xb9600000, !PT ;  /* 0xb96000000e107446 */ /* 0x0c0fe4000780090f */
[----:B------:R-:W-:Y:S01]  /*3410*/  ISETP.GE.U32.AND P0, PT, R14, R15, PT ;  /* 0x0000000f0e00720c */ /* 0x000fe20003f06070 */
[----:B------:R-:W-:Y:S01]  /*3420*/  IMAD.MOV.U32 R14, RZ, RZ, RZ ;  /* 0x000000ffff0e7224 */ /* 0x000fe200078e00ff */
[----:B------:R-:W-:Y:S02]  /*3430*/  VIMNMX R16, PT, PT, R16, 0x46a00000, PT ;  /* 0x46a0000010107848 */ /* 0x000fe40003fe0100 */
[----:B------:R-:W-:-:S04]  /*3440*/  SEL R12, R12, 0x63400000, !P0 ;  /* 0x634000000c0c7807 */ /* 0x000fc80004000000 */
[----:B------:R-:W-:-:S05]  /*3450*/  IADD3 R12, PT, PT, -R12, R16, RZ ;  /* 0x000000100c0c7210 */ /* 0x000fca0007ffe1ff */
[----:B------:R-:W-:-:S06]  /*3460*/  VIADD R15, R12, 0x7fe00000 ;  /* 0x7fe000000c0f7836 */ /* 0x000fcc0000000000 */
[----:B------:R-:W-:-:S10]  /*3470*/  DMUL R70, R64, R14 ;  /* 0x0000000e40467228 */ /* 0x000fd40000000000 */
[----:B------:R-:W-:-:S13]  /*3480*/  FSETP.GTU.AND P0, PT, |R71|, 1.469367938527859385e-39, PT ;  /* 0x001000004700780b */ /* 0x000fda0003f0c200 */
[----:B------:R-:W-:Y:S05]  /*3490*/  @P0 BRA `(.L_x_49) ;  /* 0x0000000000a80947 */ /* 0x000fea0003800000 */
[----:B------:R-:W-:Y:S01]  /*34a0*/  DFMA R62, R64, -R62, R68 ;  /* 0x8000003e403e722b */ /* 0x000fe20000000044 */
[----:B------:R-:W-:-:S09]  /*34b0*/  MOV R20, RZ ;  /* 0x000000ff00147202 */ /* 0x000fd20000000f00 */
[C---:B------:R-:W-:Y:S02]  /*34c0*/  FSETP.NEU.AND P0, PT, R63.reuse, RZ, PT ;  /* 0x000000ff3f00720b */ /* 0x040fe40003f0d000 */
[----:B------:R-:W-:-:S04]  /*34d0*/  LOP3.LUT R14, R63, 0x80000000, R21, 0x48, !PT ;  /* 0x800000003f0e7812 */ /* 0x000fc800078e4815 */
[----:B------:R-:W-:-:S07]  /*34e0*/  LOP3.LUT R21, R14, R15, RZ, 0xfc, !PT ;  /* 0x0000000f0e157212 */ /* 0x000fce00078efcff */
[----:B------:R-:W-:Y:S05]  /*34f0*/  @!P0 BRA `(.L_x_49) ;  /* 0x0000000000908947 */ /* 0x000fea0003800000 */
[----:B------:R-:W-:Y:S01]  /*3500*/  IMAD.MOV R17, RZ, RZ, -R12 ;  /* 0x000000ffff117224 */ /* 0x000fe200078e0a0c */
[----:B------:R-:W-:Y:S01]  /*3510*/  IADD3 R12, PT, PT, -R12, -0x43300000, RZ ;  /* 0xbcd000000c0c7810 */ /* 0x000fe20007ffe1ff */
[----:B------:R-:W-:-:S06]  /*3520*/  IMAD.MOV.U32 R16, RZ, RZ, RZ ;  /* 0x000000ffff107224 */ /* 0x000fcc00078e00ff */
[----:B------:R-:W-:Y:S02]  /*3530*/  DFMA R16, R70, -R16, R64 ;  /* 0x800000104610722b */ /* 0x000fe40000000040 */
[----:B------:R-:W-:-:S08]  /*3540*/  DMUL.RP R64, R64, R20 ;  /* 0x0000001440407228 */ /* 0x000fd00000008000 */
[----:B------:R-:W-:Y:S02]  /*3550*/  FSETP.NEU.AND P0, PT, |R17|, R12, PT ;  /* 0x0000000c1100720b */ /* 0x000fe40003f0d200 */
[----:B------:R-:W-:Y:S02]  /*3560*/  LOP3.LUT R14, R65, R14, RZ, 0x3c, !PT ;  /* 0x0000000e410e7212 */ /* 0x000fe400078e3cff */
[----:B------:R-:W-:Y:S02]  /*3570*/  FSEL R12, R64, R70, !P0 ;  /* 0x00000046400c7208 */ /* 0x000fe40004000000 */
[----:B------:R-:W-:Y:S02]  /*3580*/  FSEL R14, R14, R71, !P0 ;  /* 0x000000470e0e7208 */ /* 0x000fe40004000000 */
[----:B------:R-:W-:-:S03]  /*3590*/  MOV R70, R12 ;  /* 0x0000000c00467202 */ /* 0x000fc60000000f00 */
[----:B------:R-:W-:Y:S01]  /*35a0*/  IMAD.MOV.U32 R71, RZ, RZ, R14 ;  /* 0x000000ffff477224 */ /* 0x000fe200078e000e */
[----:B------:R-:W-:Y:S06]  /*35b0*/  BRA `(.L_x_49) ;  /* 0x0000000000607947 */ /* 0x000fec0003800000 */
.L_x_48:
[----:B------:R-:W-:-:S14]  /*35c0*/  DSETP.NAN.AND P0, PT, R66, R66, PT ;  /* 0x000000424200722a */ /* 0x000fdc0003f08000 */
[----:B------:R-:W-:Y:S05]  /*35d0*/  @P0 BRA `(.L_x_50) ;  /* 0x00000000004c0947 */ /* 0x000fea0003800000 */
[----:B------:R-:W-:-:S14]  /*35e0*/  DSETP.NAN.AND P0, PT, R20, R20, PT ;  /* 0x000000141400722a */ /* 0x000fdc0003f08000 */
[----:B------:R-:W-:Y:S05]  /*35f0*/  @P0 BRA `(.L_x_51) ;  /* 0x0000000000340947 */ /* 0x000fea0003800000 */
[----:B------:R-:W-:Y:S01]  /*3600*/  ISETP.NE.AND P0, PT, R16, R15, PT ;  /* 0x0000000f1000720c */ /* 0x000fe20003f05270 */
[----:B------:R-:W-:Y:S01]  /*3610*/  IMAD.MOV.U32 R70, RZ, RZ, 0x0 ;  /* 0x00000000ff467424 */ /* 0x000fe200078e00ff */
[----:B------:R-:W-:-:S11]  /*3620*/  MOV R71, 0xfff80000 ;  /* 0xfff8000000477802 */ /* 0x000fd60000000f00 */
[----:B------:R-:W-:Y:S05]  /*3630*/  @!P0 BRA `(.L_x_49) ;  /* 0x0000000000408947 */ /* 0x000fea0003800000 */
[----:B------:R-:W-:Y:S02]  /*3640*/  ISETP.NE.AND P0, PT, R16, 0x7ff00000, PT ;  /* 0x7ff000001000780c */ /* 0x000fe40003f05270 */
[----:B------:R-:W-:Y:S02]  /*3650*/  LOP3.LUT R12, R67, 0x80000000, R21, 0x48, !PT ;  /* 0x80000000430c7812 */ /* 0x000fe400078e4815 */
[----:B------:R-:W-:-:S13]  /*3660*/  ISETP.EQ.OR P0, PT, R15, RZ, !P0 ;  /* 0x000000ff0f00720c */ /* 0x000fda0004702670 */
[----:B------:R-:W-:Y:S01]  /*3670*/  @P0 LOP3.LUT R14, R12, 0x7ff00000, RZ, 0xfc, !PT ;  /* 0x7ff000000c0e0812 */ /* 0x000fe200078efcff */
[----:B------:R-:W-:Y:S01]  /*3680*/  @!P0 IMAD.MOV.U32 R70, RZ, RZ, RZ ;  /* 0x000000ffff468224 */ /* 0x000fe200078e00ff */
[----:B------:R-:W-:Y:S01]  /*3690*/  @P0 MOV R70, RZ ;  /* 0x000000ff00460202 */ /* 0x000fe20000000f00 */
[----:B------:R-:W-:Y:S02]  /*36a0*/  @!P0 IMAD.MOV.U32 R71, RZ, RZ, R12 ;  /* 0x000000ffff478224 */ /* 0x000fe400078e000c */
[----:B------:R-:W-:Y:S01]  /*36b0*/  @P0 IMAD.MOV.U32 R71, RZ, RZ, R14 ;  /* 0x000000ffff470224 */ /* 0x000fe200078e000e */
[----:B------:R-:W-:Y:S06]  /*36c0*/  BRA `(.L_x_49) ;  /* 0x00000000001c7947 */ /* 0x000fec0003800000 */
.L_x_51:
[----:B------:R-:W-:Y:S01]  /*36d0*/  LOP3.LUT R12, R21, 0x80000, RZ, 0xfc, !PT ;  /* 0x00080000150c7812 */ /* 0x000fe200078efcff */
[----:B------:R-:W-:-:S03]  /*36e0*/  IMAD.MOV.U32 R70, RZ, RZ, R20 ;  /* 0x000000ffff467224 */ /* 0x000fc600078e0014 */
[----:B------:R-:W-:Y:S01]  /*36f0*/  MOV R71, R12 ;  /* 0x0000000c00477202 */ /* 0x000fe20000000f00 */
[----:B------:R-:W-:Y:S06]  /*3700*/  BRA `(.L_x_49) ;  /* 0x00000000000c7947 */ /* 0x000fec0003800000 */
.L_x_50:
[----:B------:R-:W-:Y:S01]  /*3710*/  LOP3.LUT R12, R67, 0x80000, RZ, 0xfc, !PT ;  /* 0x00080000430c7812 */ /* 0x000fe200078efcff */
[----:B------:R-:W-:-:S04]  /*3720*/  IMAD.MOV.U32 R70, RZ, RZ, R66 ;  /* 0x000000ffff467224 */ /* 0x000fc800078e0042 */
[----:B------:R-:W-:-:S07]  /*3730*/  IMAD.MOV.U32 R71, RZ, RZ, R12 ;  /* 0x000000ffff477224 */ /* 0x000fce00078e000c */
.L_x_49:
[----:B------:R-:W-:Y:S05]  /*3740*/  BSYNC.RECONVERGENT B0 ;  /* 0x0000000000007941 */ /* 0x000fea0003800200 */
.L_x_47:
[----:B------:R-:W-:Y:S02]  /*3750*/  HFMA2 R17, -RZ, RZ, 0, 0 ;  /* 0x00000000ff117431 */ /* 0x000fe400000001ff */
[----:B------:R-:W-:Y:S01]  /*3760*/  IMAD.MOV.U32 R16, RZ, RZ, R13 ;  /* 0x000000ffff107224 */ /* 0x000fe200078e000d */
[----:B------:R-:W-:Y:S01]  /*3770*/  MOV R14, R70 ;  /* 0x00000046000e7202 */ /* 0x000fe20000000f00 */
[----:B------:R-:W-:Y:S02]  /*3780*/  IMAD.MOV.U32 R12, RZ, RZ, R71 ;  /* 0x000000ffff0c7224 */ /* 0x000fe400078e0047 */
[----:B------:R-:W-:Y:S05]  /*3790*/  RET.REL.NODEC R16 `(_Z29update_struct_do_advance_cons12UpdateStructd) ;  /* 0xffffffc810187950 */ /* 0x000fea0003c3ffff */
        .weak           $__internal_1_$__cuda_sm20_dsqrt_rn_f64_mediumpath_v1
        .type           $__internal_1_$__cuda_sm20_dsqrt_rn_f64_mediumpath_v1,@function
        .size           $__internal_1_$__cuda_sm20_dsqrt_rn_f64_mediumpath_v1,(.L_x_58 - $__internal_1_$__cuda_sm20_dsqrt_rn_f64_mediumpath_v1)
$__internal_1_$__cuda_sm20_dsqrt_rn_f64_mediumpath_v1:
[----:B------:R-:W-:Y:S01]  /*37a0*/  ISETP.GE.U32.AND P0, PT, R20, -0x3400000, PT ;  /* 0xfcc000001400780c */ /* 0x000fe20003f06070 */
[----:B------:R-:W-:Y:S01]  /*37b0*/  BSSY.RECONVERGENT B1, `(.L_x_52) ;  /* 0x0000024000017945 */ /* 0x000fe20003800200 */
[----:B------:R-:W-:-:S11]  /*37c0*/  IMAD.MOV.U32 R20, RZ, RZ, R13 ;  /* 0x000000ffff147224 */ /* 0x000fd600078e000d */
[----:B------:R-:W-:Y:S05]  /*37d0*/  @!P0 BRA `(.L_x_53) ;  /* 0x0000000000208947 */ /* 0x000fea0003800000 */
[----:B------:R-:W-:-:S10]  /*37e0*/  DFMA.RM R18, R16, R20, R18 ;  /* 0x000000141012722b */ /* 0x000fd40000004012 */
[----:B------:R-:W-:-:S05]  /*37f0*/  IADD3 R16, P0, PT, R18, 0x1, RZ ;  /* 0x0000000112107810 */ /* 0x000fca0007f1e0ff */
[----:B------:R-:W-:-:S06]  /*3800*/  IMAD.X R17, RZ, RZ, R19, P0 ;  /* 0x000000ffff117224 */ /* 0x000fcc00000e0613 */
[----:B------:R-:W-:-:S08]  /*3810*/  DFMA.RP R14, -R18, R16, R14 ;  /* 0x00000010120e722b */ /* 0x000fd0000000810e */
[----:B------:R-:W-:-:S06]  /*3820*/  DSETP.GT.AND P0, PT, R14, RZ, PT ;  /* 0x000000ff0e00722a */ /* 0x000fcc0003f04000 */
[----:B------:R-:W-:Y:S02]  /*3830*/  FSEL R16, R16, R18, P0 ;  /* 0x0000001210107208 */ /* 0x000fe40000000000 */
[----:B------:R-:W-:Y:S01]  /*3840*/  FSEL R17, R17, R19, P0 ;  /* 0x0000001311117208 */ /* 0x000fe20000000000 */
[----:B------:R-:W-:Y:S06]  /*3850*/  BRA `(.L_x_54) ;  /* 0x0000000000647947 */ /* 0x000fec0003800000 */
.L_x_53:
[----:B------:R-:W-:-:S14]  /*3860*/  DSETP.NE.AND P0, PT, R14, RZ, PT ;  /* 0x000000ff0e00722a */ /* 0x000fdc0003f05000 */
[----:B------:R-:W-:Y:S05]  /*3870*/  @!P0 BRA `(.L_x_55) ;  /* 0x0000000000588947 */ /* 0x000fea0003800000 */
[----:B------:R-:W-:-:S13]  /*3880*/  ISETP.GE.AND P0, PT, R15, RZ, PT ;  /* 0x000000ff0f00720c */ /* 0x000fda0003f06270 */
[----:B------:R-:W-:Y:S01]  /*3890*/  @!P0 MOV R16, 0x0 ;  /* 0x0000000000108802 */ /* 0x000fe20000000f00 */
[----:B------:R-:W-:Y:S01]  /*38a0*/  @!P0 IMAD.MOV.U32 R17, RZ, RZ, -0x80000 ;  /* 0xfff80000ff118424 */ /* 0x000fe200078e00ff */
[----:B------:R-:W-:Y:S06]  /*38b0*/  @!P0 BRA `(.L_x_54) ;  /* 0x00000000004c8947 */ /* 0x000fec0003800000 */
[----:B------:R-:W-:-:S13]  /*38c0*/  ISETP.GT.AND P0, PT, R15, 0x7fefffff, PT ;  /* 0x7fefffff0f00780c */ /* 0x000fda0003f04270 */
[----:B------:R-:W-:Y:S05]  /*38d0*/  @P0 BRA `(.L_x_55) ;  /* 0x0000000000400947 */ /* 0x000fea0003800000 */
[----:B------:R-:W-:Y:S01]  /*38e0*/  DMUL R20, R14, 8.11296384146066816958e+31 ;  /* 0x469000000e147828 */ /* 0x000fe20000000000 */
[----:B------:R-:W-:Y:S01]  /*38f0*/  IMAD.MOV.U32 R18, RZ, RZ, RZ ;  /* 0x000000ffff127224 */ /* 0x000fe200078e00ff */
[----:B------:R-:W-:Y:S01]  /*3900*/  MOV R14, 0x0 ;  /* 0x00000000000e7802 */ /* 0x000fe20000000f00 */
[----:B------:R-:W-:-:S03]  /*3910*/  IMAD.MOV.U32 R15, RZ, RZ, 0x3fd80000 ;  /* 0x3fd80000ff0f7424 */ /* 0x000fc600078e00ff */
[----:B------:R-:W0:Y:S02]  /*3920*/  MUFU.RSQ64H R19, R21 ;  /* 0x0000001500137308 */ /* 0x000e240000001c00 */
[----:B0-----:R-:W-:-:S08]  /*3930*/  DMUL R16, R18, R18 ;  /* 0x0000001212107228 */ /* 0x001fd00000000000 */
[----:B------:R-:W-:-:S08]  /*3940*/  DFMA R16, R20, -R16, 1 ;  /* 0x3ff000001410742b */ /* 0x000fd00000000810 */
[----:B------:R-:W-:Y:S02]  /*3950*/  DFMA R14, R16, R14, 0.5 ;  /* 0x3fe00000100e742b */ /* 0x000fe4000000000e */
[----:B------:R-:W-:-:S08]  /*3960*/  DMUL R16, R18, R16 ;  /* 0x0000001012107228 */ /* 0x000fd00000000000 */
[----:B------:R-:W-:-:S08]  /*3970*/  DFMA R16, R14, R16, R18 ;  /* 0x000000100e10722b */ /* 0x000fd00000000012 */
[----:B------:R-:W-:Y:S02]  /*3980*/  DMUL R14, R20, R16 ;  /* 0x00000010140e7228 */ /* 0x000fe40000000000 */
[----:B------:R-:W-:-:S06]  /*3990*/  VIADD R17, R17, 0xfff00000 ;  /* 0xfff0000011117836 */ /* 0x000fcc0000000000 */
[----:B------:R-:W-:-:S08]  /*39a0*/  DFMA R20, R14, -R14, R20 ;  /* 0x8000000e0e14722b */ /* 0x000fd00000000014 */
[----:B------:R-:W-:-:S10]  /*39b0*/  DFMA R16, R16, R20, R14 ;  /* 0x000000141010722b */ /* 0x000fd4000000000e */
[----:B------:R-:W-:Y:S01]  /*39c0*/  IADD3 R17, PT, PT, R17, -0x3500000, RZ ;  /* 0xfcb0000011117810 */ /* 0x000fe20007ffe0ff */
[----:B------:R-:W-:Y:S06]  /*39d0*/  BRA `(.L_x_54) ;  /* 0x0000000000047947 */ /* 0x000fec0003800000 */
.L_x_55:
[----:B------:R-:W-:-:S11]  /*39e0*/  DADD R16, R14, R14 ;  /* 0x000000000e107229 */ /* 0x000fd6000000000e */
.L_x_54:
[----:B------:R-:W-:Y:S05]  /*39f0*/  BSYNC.RECONVERGENT B1 ;  /* 0x0000000000017941 */ /* 0x000fea0003800200 */
.L_x_52:
[----:B------:R-:W-:Y:S01]  /*3a00*/  IMAD.MOV.U32 R13, RZ, RZ, R16 ;  /* 0x000000ffff0d7224 */ /* 0x000fe200078e0010 */
[----:B------:R-:W-:Y:S01]  /*3a10*/  MOV R16, R12 ;  /* 0x0000000c00107202 */ /* 0x000fe20000000f00 */
[----:B------:R-:W-:Y:S02]  /*3a20*/  IMAD.MOV.U32 R14, RZ, RZ, R17 ;  /* 0x000000ffff0e7224 */ /* 0x000fe400078e0011 */
[----:B------:R-:W-:-:S04]  /*3a30*/  IMAD.MOV.U32 R17, RZ, RZ, 0x0 ;  /* 0x00000000ff117424 */ /* 0x000fc800078e00ff */
[----:B------:R-:W-:Y:S05]  /*3a40*/  RET.REL.NODEC R16 `(_Z29update_struct_do_advance_cons12UpdateStructd) ;  /* 0xffffffc4106c7950 */ /* 0x000fea0003c3ffff */
.L_x_56:
[----:B------:R-:W-:-:S00]  /*3a50*/  BRA `(.L_x_56) ;  /* 0xfffffffc00fc7947 */ /* 0x000fc0000383ffff */
[----:B------:R-:W-:-:S00]  /*3a60*/  NOP ;  /* 0x0000000000007918 */ /* 0x000fc00000000000 */
        /* <DEDUP_REMOVED lines=9> */
.L_x_58:


//--------------------- .nv.shared.reserved.0     --------------------------
	.section	.nv.shared.reserved.0,"aw",@nobits
	.weak		__nv_reservedSMEM_offset_0_alias
	.size		__nv_reservedSMEM_offset_0_alias, 0, 64
	.other		__nv_reservedSMEM_offset_0_alias,@"STO_CUDA_RESERVED_SHARED STV_DEFAULT"
__nv_reservedSMEM_offset_0_alias:
	.zero		0
	.zero		64


//--------------------- .nv.constant0._Z29update_struct_do_advance_cons12UpdateStructd --------------------------
	.section	.nv.constant0._Z29update_struct_do_advance_cons12UpdateStructd,"a",@progbits
	.sectionflags	@""
	.align	4
.nv.constant0._Z29update_struct_do_advance_cons12UpdateStructd:
	.zero		944


//--------------------- SYMBOLS --------------------------

	.type		.nv.reservedSmem.offset0,@object
	.size		.nv.reservedSmem.offset0,0x4
